	.target	sm_100a

	.elftype	@"ET_EXEC"


//--------------------- .note.nv.tkinfo           --------------------------
	.section	.note.nv.tkinfo,"",@"SHT_NOTE"
	.sectionflags	@"SHF_NOTE_NV_TKINFO"
	.tkinfo
        /*0018*/ 	.word	0x00000002
        /*0030*/ 	.string	""
        /*0030*/ 	.string	"ptxas"
        /*0030*/ 	.string	"Cuda compilation tools, release 13.0, V13.0.88"
        /*0030*/ 	.string	"Build cuda_13.0.r13.0/compiler.36424714_0"
        /*0030*/ 	.string	"-arch sm_100a -m 64 "



//--------------------- .note.nv.cuinfo           --------------------------
	.section	.note.nv.cuinfo,"",@"SHT_NOTE"
	.sectionflags	@"SHF_NOTE_NV_CUINFO"
        /*0018*/ 	.short	0x0002
        /*001a*/ 	.short	0x0064
        /*001c*/ 	.short	0x0082
	.zero		2


//--------------------- .nv.info                  --------------------------
	.section	.nv.info,"",@"SHT_CUDA_INFO"
	.align	4


	//----- nvinfo : EIATTR_REGCOUNT
	.align		4
        /*0000*/ 	.byte	0x04, 0x2f
        /*0002*/ 	.short	(.L_11 - .L_10)
	.align		4
.L_10:
        /*0004*/ 	.word	index@(_ZN17fastertransformer23applyTemperaturePenaltyI7__half2EEvPT_PKS2_fiii)
        /*0008*/ 	.word	0x00000018


	//----- nvinfo : EIATTR_FRAME_SIZE
	.align		4
.L_11:
        /*000c*/ 	.byte	0x04, 0x11
        /*000e*/ 	.short	(.L_13 - .L_12)
	.align		4
.L_12:
        /*0010*/ 	.word	index@(_ZN17fastertransformer23applyTemperaturePenaltyI7__half2EEvPT_PKS2_fiii)
        /*0014*/ 	.word	0x00000000


	//----- nvinfo : EIATTR_REGCOUNT
	.align		4
.L_13:
        /*0018*/ 	.byte	0x04, 0x2f
        /*001a*/ 	.short	(.L_15 - .L_14)
	.align		4
.L_14:
        /*001c*/ 	.word	index@(_ZN17fastertransformer31batchApplyTemperaturePenalty_h2EP7__half2PKS0_PKfiii)
        /*0020*/ 	.word	0x00000018


	//----- nvinfo : EIATTR_FRAME_SIZE
	.align		4
.L_15:
        /*0024*/ 	.byte	0x04, 0x11
        /*0026*/ 	.short	(.L_17 - .L_16)
	.align		4
.L_16:
        /*0028*/ 	.word	index@(_ZN17fastertransformer31batchApplyTemperaturePenalty_h2EP7__half2PKS0_PKfiii)
        /*002c*/ 	.word	0x00000000


	//----- nvinfo : EIATTR_REGCOUNT
	.align		4
.L_17:
        /*0030*/ 	.byte	0x04, 0x2f
        /*0032*/ 	.short	(.L_19 - .L_18)
	.align		4
.L_18:
        /*0034*/ 	.word	index@(_ZN17fastertransformer23applyTemperaturePenaltyIfEEvPT_PKS1_fiii)
        /*0038*/ 	.word	0x00000014


	//----- nvinfo : EIATTR_FRAME_SIZE
	.align		4
.L_19:
        /*003c*/ 	.byte	0x04, 0x11
        /*003e*/ 	.short	(.L_21 - .L_20)
	.align		4
.L_20:
        /*0040*/ 	.word	index@(_ZN17fastertransformer23applyTemperaturePenaltyIfEEvPT_PKS1_fiii)
        /*0044*/ 	.word	0x00000000


	//----- nvinfo : EIATTR_REGCOUNT
	.align		4
.L_21:
        /*0048*/ 	.byte	0x04, 0x2f
        /*004a*/ 	.short	(.L_23 - .L_22)
	.align		4
.L_22:
        /*004c*/ 	.word	index@(_ZN17fastertransformer23applyTemperaturePenaltyI6__halfEEvPT_PKS2_fiii)
        /*0050*/ 	.word	0x00000011


	//----- nvinfo : EIATTR_FRAME_SIZE
	.align		4
.L_23:
        /*0054*/ 	.byte	0x04, 0x11
        /*0056*/ 	.short	(.L_25 - .L_24)
	.align		4
.L_24:
        /*0058*/ 	.word	index@(_ZN17fastertransformer23applyTemperaturePenaltyI6__halfEEvPT_PKS2_fiii)
        /*005c*/ 	.word	0x00000000


	//----- nvinfo : EIATTR_REGCOUNT
	.align		4
.L_25:
        /*0060*/ 	.byte	0x04, 0x2f
        /*0062*/ 	.short	(.L_27 - .L_26)
	.align		4
.L_26:
        /*0064*/ 	.word	index@(_ZN17fastertransformer28batchApplyTemperaturePenaltyIfEEvPT_PKS1_PKfiii)
        /*0068*/ 	.word	0x00000016


	//----- nvinfo : EIATTR_FRAME_SIZE
	.align		4
.L_27:
        /*006c*/ 	.byte	0x04, 0x11
        /*006e*/ 	.short	(.L_29 - .L_28)
	.align		4
.L_28:
        /*0070*/ 	.word	index@(_ZN17fastertransformer28batchApplyTemperaturePenaltyIfEEvPT_PKS1_PKfiii)
        /*0074*/ 	.word	0x00000000


	//----- nvinfo : EIATTR_REGCOUNT
	.align		4
.L_29:
        /*0078*/ 	.byte	0x04, 0x2f
        /*007a*/ 	.short	(.L_31 - .L_30)
	.align		4
.L_30:
        /*007c*/ 	.word	index@(_ZN17fastertransformer28batchApplyTemperaturePenaltyI6__halfEEvPT_PKS2_PKfiii)
        /*0080*/ 	.word	0x00000018


	//----- nvinfo : EIATTR_FRAME_SIZE
	.align		4
.L_31:
        /*0084*/ 	.byte	0x04, 0x11
        /*0086*/ 	.short	(.L_33 - .L_32)
	.align		4
.L_32:
        /*0088*/ 	.word	index@(_ZN17fastertransformer28batchApplyTemperaturePenaltyI6__halfEEvPT_PKS2_PKfiii)
        /*008c*/ 	.word	0x00000000


	//----- nvinfo : EIATTR_REGCOUNT
	.align		4
.L_33:
        /*0090*/ 	.byte	0x04, 0x2f
        /*0092*/ 	.short	(.L_35 - .L_34)
	.align		4
.L_34:
        /*0094*/ 	.word	index@(_ZN17fastertransformer22applyRepetitionPenaltyIfLNS_21RepetitionPenaltyTypeE0EEEvPT_fPKiPiiiiiS5_ii)
        /*0098*/ 	.word	0x00000015


	//----- nvinfo : EIATTR_FRAME_SIZE
	.align		4
.L_35:
        /*009c*/ 	.byte	0x04, 0x11
        /*009e*/ 	.short	(.L_37 - .L_36)
	.align		4
.L_36:
        /*00a0*/ 	.word	index@(_ZN17fastertransformer22applyRepetitionPenaltyIfLNS_21RepetitionPenaltyTypeE0EEEvPT_fPKiPiiiiiS5_ii)
        /*00a4*/ 	.word	0x00000000


	//----- nvinfo : EIATTR_REGCOUNT
	.align		4
.L_37:
        /*00a8*/ 	.byte	0x04, 0x2f
        /*00aa*/ 	.short	(.L_39 - .L_38)
	.align		4
.L_38:
        /*00ac*/ 	.word	index@(_ZN17fastertransformer22applyRepetitionPenaltyIfLNS_21RepetitionPenaltyTypeE1EEEvPT_fPKiPiiiiiS5_ii)
        /*00b0*/ 	.word	0x00000015


	//----- nvinfo : EIATTR_FRAME_SIZE
	.align		4
.L_39:
        /*00b4*/ 	.byte	0x04, 0x11
        /*00b6*/ 	.short	(.L_41 - .L_40)
	.align		4
.L_40:
        /*00b8*/ 	.word	index@(_ZN17fastertransformer22applyRepetitionPenaltyIfLNS_21RepetitionPenaltyTypeE1EEEvPT_fPKiPiiiiiS5_ii)
        /*00bc*/ 	.word	0x00000000


	//----- nvinfo : EIATTR_REGCOUNT
	.align		4
.L_41:
        /*00c0*/ 	.byte	0x04, 0x2f
        /*00c2*/ 	.short	(.L_43 - .L_42)
	.align		4
.L_42:
        /*00c4*/ 	.word	index@(_ZN17fastertransformer22applyRepetitionPenaltyI6__halfLNS_21RepetitionPenaltyTypeE0EEEvPT_fPKiPiiiiiS6_ii)
        /*00c8*/ 	.word	0x00000015


	//----- nvinfo : EIATTR_FRAME_SIZE
	.align		4
.L_43:
        /*00cc*/ 	.byte	0x04, 0x11
        /*00ce*/ 	.short	(.L_45 - .L_44)
	.align		4
.L_44:
        /*00d0*/ 	.word	index@(_ZN17fastertransformer22applyRepetitionPenaltyI6__halfLNS_21RepetitionPenaltyTypeE0EEEvPT_fPKiPiiiiiS6_ii)
        /*00d4*/ 	.word	0x00000000


	//----- nvinfo : EIATTR_REGCOUNT
	.align		4
.L_45:
        /*00d8*/ 	.byte	0x04, 0x2f
        /*00da*/ 	.short	(.L_47 - .L_46)
	.align		4
.L_46:
        /*00dc*/ 	.word	index@(_ZN17fastertransformer22applyRepetitionPenaltyI6__halfLNS_21RepetitionPenaltyTypeE1EEEvPT_fPKiPiiiiiS6_ii)
        /*00e0*/ 	.word	0x00000017


	//----- nvinfo : EIATTR_FRAME_SIZE
	.align		4
.L_47:
        /*00e4*/ 	.byte	0x04, 0x11
        /*00e6*/ 	.short	(.L_49 - .L_48)
	.align		4
.L_48:
        /*00e8*/ 	.word	index@(_ZN17fastertransformer22applyRepetitionPenaltyI6__halfLNS_21RepetitionPenaltyTypeE1EEEvPT_fPKiPiiiiiS6_ii)
        /*00ec*/ 	.word	0x00000000


	//----- nvinfo : EIATTR_REGCOUNT
	.align		4
.L_49:
        /*00f0*/ 	.byte	0x04, 0x2f
        /*00f2*/ 	.short	(.L_51 - .L_50)
	.align		4
.L_50:
        /*00f4*/ 	.word	index@(_ZN17fastertransformer27batchApplyRepetitionPenaltyIfLNS_21RepetitionPenaltyTypeE0EEEvPT_PKfPKiiiS7_ii)
        /*00f8*/ 	.word	0x00000020


	//----- nvinfo : EIATTR_FRAME_SIZE
	.align		4
.L_51:
        /*00fc*/ 	.byte	0x04, 0x11
        /*00fe*/ 	.short	(.L_53 - .L_52)
	.align		4
.L_52:
        /*0100*/ 	.word	index@(_ZN17fastertransformer27batchApplyRepetitionPenaltyIfLNS_21RepetitionPenaltyTypeE0EEEvPT_PKfPKiiiS7_ii)
        /*0104*/ 	.word	0x00000000


	//----- nvinfo : EIATTR_REGCOUNT
	.align		4
.L_53:
        /*0108*/ 	.byte	0x04, 0x2f
        /*010a*/ 	.short	(.L_55 - .L_54)
	.align		4
.L_54:
        /*010c*/ 	.word	index@(_ZN17fastertransformer27batchApplyRepetitionPenaltyIfLNS_21RepetitionPenaltyTypeE1EEEvPT_PKfPKiiiS7_ii)
        /*0110*/ 	.word	0x00000020


	//----- nvinfo : EIATTR_FRAME_SIZE
	.align		4
.L_55:
        /*0114*/ 	.byte	0x04, 0x11
        /*0116*/ 	.short	(.L_57 - .L_56)
	.align		4
.L_56:
        /*0118*/ 	.word	index@(_ZN17fastertransformer27batchApplyRepetitionPenaltyIfLNS_21RepetitionPenaltyTypeE1EEEvPT_PKfPKiiiS7_ii)
        /*011c*/ 	.word	0x00000000


	//----- nvinfo : EIATTR_REGCOUNT
	.align		4
.L_57:
        /*0120*/ 	.byte	0x04, 0x2f
        /*0122*/ 	.short	(.L_59 - .L_58)
	.align		4
.L_58:
        /*0124*/ 	.word	index@(_ZN17fastertransformer27batchApplyRepetitionPenaltyI6__halfLNS_21RepetitionPenaltyTypeE0EEEvPT_PKfPKiiiS8_ii)
        /*0128*/ 	.word	0x00000020


	//----- nvinfo : EIATTR_FRAME_SIZE
	.align		4
.L_59:
        /*012c*/ 	.byte	0x04, 0x11
        /*012e*/ 	.short	(.L_61 - .L_60)
	.align		4
.L_60:
        /*0130*/ 	.word	index@(_ZN17fastertransformer27batchApplyRepetitionPenaltyI6__halfLNS_21RepetitionPenaltyTypeE0EEEvPT_PKfPKiiiS8_ii)
        /*0134*/ 	.word	0x00000000


	//----- nvinfo : EIATTR_REGCOUNT
	.align		4
.L_61:
        /*0138*/ 	.byte	0x04, 0x2f
        /*013a*/ 	.short	(.L_63 - .L_62)
	.align		4
.L_62:
        /*013c*/ 	.word	index@(_ZN17fastertransformer27batchApplyRepetitionPenaltyI6__halfLNS_21RepetitionPenaltyTypeE1EEEvPT_PKfPKiiiS8_ii)
        /*0140*/ 	.word	0x00000020


	//----- nvinfo : EIATTR_FRAME_SIZE
	.align		4
.L_63:
        /*0144*/ 	.byte	0x04, 0x11
        /*0146*/ 	.short	(.L_65 - .L_64)
	.align		4
.L_64:
        /*0148*/ 	.word	index@(_ZN17fastertransformer27batchApplyRepetitionPenaltyI6__halfLNS_21RepetitionPenaltyTypeE1EEEvPT_PKfPKiiiS8_ii)
        /*014c*/ 	.word	0x00000000


	//----- nvinfo : EIATTR_REGCOUNT
	.align		4
.L_65:
        /*0150*/ 	.byte	0x04, 0x2f
        /*0152*/ 	.short	(.L_67 - .L_66)
	.align		4
.L_66:
        /*0154*/ 	.word	index@(_ZN17fastertransformer26batchApplyMinLengthPenaltyIfEEvPT_PKiS4_S4_ii)
        /*0158*/ 	.word	0x0000000c


	//----- nvinfo : EIATTR_FRAME_SIZE
	.align		4
.L_67:
        /*015c*/ 	.byte	0x04, 0x11
        /*015e*/ 	.short	(.L_69 - .L_68)
	.align		4
.L_68:
        /*0160*/ 	.word	index@(_ZN17fastertransformer26batchApplyMinLengthPenaltyIfEEvPT_PKiS4_S4_ii)
        /*0164*/ 	.word	0x00000000


	//----- nvinfo : EIATTR_REGCOUNT
	.align		4
.L_69:
        /*0168*/ 	.byte	0x04, 0x2f
        /*016a*/ 	.short	(.L_71 - .L_70)
	.align		4
.L_70:
        /*016c*/ 	.word	index@(_ZN17fastertransformer26batchApplyMinLengthPenaltyI6__halfEEvPT_PKiS5_S5_ii)
        /*0170*/ 	.word	0x0000000c


	//----- nvinfo : EIATTR_FRAME_SIZE
	.align		4
.L_71:
        /*0174*/ 	.byte	0x04, 0x11
        /*0176*/ 	.short	(.L_73 - .L_72)
	.align		4
.L_72:
        /*0178*/ 	.word	index@(_ZN17fastertransformer26batchApplyMinLengthPenaltyI6__halfEEvPT_PKiS5_S5_ii)
        /*017c*/ 	.word	0x00000000


	//----- nvinfo : EIATTR_MIN_STACK_SIZE
	.align		4
.L_73:
        /*0180*/ 	.byte	0x04, 0x12
        /*0182*/ 	.short	(.L_75 - .L_74)
	.align		4
.L_74:
        /*0184*/ 	.word	index@(_ZN17fastertransformer26batchApplyMinLengthPenaltyI6__halfEEvPT_PKiS5_S5_ii)
        /*0188*/ 	.word	0x00000000


	//----- nvinfo : EIATTR_MIN_STACK_SIZE
	.align		4
.L_75:
        /*018c*/ 	.byte	0x04, 0x12
        /*018e*/ 	.short	(.L_77 - .L_76)
	.align		4
.L_76:
        /*0190*/ 	.word	index@(_ZN17fastertransformer26batchApplyMinLengthPenaltyIfEEvPT_PKiS4_S4_ii)
        /*0194*/ 	.word	0x00000000


	//----- nvinfo : EIATTR_MIN_STACK_SIZE
	.align		4
.L_77:
        /*0198*/ 	.byte	0x04, 0x12
        /*019a*/ 	.short	(.L_79 - .L_78)
	.align		4
.L_78:
        /*019c*/ 	.word	index@(_ZN17fastertransformer27batchApplyRepetitionPenaltyI6__halfLNS_21RepetitionPenaltyTypeE1EEEvPT_PKfPKiiiS8_ii)
        /*01a0*/ 	.word	0x00000000


	//----- nvinfo : EIATTR_MIN_STACK_SIZE
	.align		4
.L_79:
        /*01a4*/ 	.byte	0x04, 0x12
        /*01a6*/ 	.short	(.L_81 - .L_80)
	.align		4
.L_80:
        /*01a8*/ 	.word	index@(_ZN17fastertransformer27batchApplyRepetitionPenaltyI6__halfLNS_21RepetitionPenaltyTypeE0EEEvPT_PKfPKiiiS8_ii)
        /*01ac*/ 	.word	0x00000000


	//----- nvinfo : EIATTR_MIN_STACK_SIZE
	.align		4
.L_81:
        /*01b0*/ 	.byte	0x04, 0x12
        /*01b2*/ 	.short	(.L_83 - .L_82)
	.align		4
.L_82:
        /*01b4*/ 	.word	index@(_ZN17fastertransformer27batchApplyRepetitionPenaltyIfLNS_21RepetitionPenaltyTypeE1EEEvPT_PKfPKiiiS7_ii)
        /*01b8*/ 	.word	0x00000000


	//----- nvinfo : EIATTR_MIN_STACK_SIZE
	.align		4
.L_83:
        /*01bc*/ 	.byte	0x04, 0x12
        /*01be*/ 	.short	(.L_85 - .L_84)
	.align		4
.L_84:
        /*01c0*/ 	.word	index@(_ZN17fastertransformer27batchApplyRepetitionPenaltyIfLNS_21RepetitionPenaltyTypeE0EEEvPT_PKfPKiiiS7_ii)
        /*01c4*/ 	.word	0x00000000


	//----- nvinfo : EIATTR_MIN_STACK_SIZE
	.align		4
.L_85:
        /*01c8*/ 	.byte	0x04, 0x12
        /*01ca*/ 	.short	(.L_87 - .L_86)
	.align		4
.L_86:
        /*01cc*/ 	.word	index@(_ZN17fastertransformer22applyRepetitionPenaltyI6__halfLNS_21RepetitionPenaltyTypeE1EEEvPT_fPKiPiiiiiS6_ii)
        /*01d0*/ 	.word	0x00000000


	//----- nvinfo : EIATTR_MIN_STACK_SIZE
	.align		4
.L_87:
        /*01d4*/ 	.byte	0x04, 0x12
        /*01d6*/ 	.short	(.L_89 - .L_88)
	.align		4
.L_88:
        /*01d8*/ 	.word	index@(_ZN17fastertransformer22applyRepetitionPenaltyI6__halfLNS_21RepetitionPenaltyTypeE0EEEvPT_fPKiPiiiiiS6_ii)
        /*01dc*/ 	.word	0x00000000


	//----- nvinfo : EIATTR_MIN_STACK_SIZE
	.align		4
.L_89:
        /*01e0*/ 	.byte	0x04, 0x12
        /*01e2*/ 	.short	(.L_91 - .L_90)
	.align		4
.L_90:
        /*01e4*/ 	.word	index@(_ZN17fastertransformer22applyRepetitionPenaltyIfLNS_21RepetitionPenaltyTypeE1EEEvPT_fPKiPiiiiiS5_ii)
        /*01e8*/ 	.word	0x00000000


	//----- nvinfo : EIATTR_MIN_STACK_SIZE
	.align		4
.L_91:
        /*01ec*/ 	.byte	0x04, 0x12
        /*01ee*/ 	.short	(.L_93 - .L_92)
	.align		4
.L_92:
        /*01f0*/ 	.word	index@(_ZN17fastertransformer22applyRepetitionPenaltyIfLNS_21RepetitionPenaltyTypeE0EEEvPT_fPKiPiiiiiS5_ii)
        /*01f4*/ 	.word	0x00000000


	//----- nvinfo : EIATTR_MIN_STACK_SIZE
	.align		4
.L_93:
        /*01f8*/ 	.byte	0x04, 0x12
        /*01fa*/ 	.short	(.L_95 - .L_94)
	.align		4
.L_94:
        /*01fc*/ 	.word	index@(_ZN17fastertransformer28batchApplyTemperaturePenaltyI6__halfEEvPT_PKS2_PKfiii)
        /*0200*/ 	.word	0x00000000


	//----- nvinfo : EIATTR_MIN_STACK_SIZE
	.align		4
.L_95:
        /*0204*/ 	.byte	0x04, 0x12
        /*0206*/ 	.short	(.L_97 - .L_96)
	.align		4
.L_96:
        /*0208*/ 	.word	index@(_ZN17fastertransformer28batchApplyTemperaturePenaltyIfEEvPT_PKS1_PKfiii)
        /*020c*/ 	.word	0x00000000


	//----- nvinfo : EIATTR_MIN_STACK_SIZE
	.align		4
.L_97:
        /*0210*/ 	.byte	0x04, 0x12
        /*0212*/ 	.short	(.L_99 - .L_98)
	.align		4
.L_98:
        /*0214*/ 	.word	index@(_ZN17fastertransformer23applyTemperaturePenaltyI6__halfEEvPT_PKS2_fiii)
        /*0218*/ 	.word	0x00000000


	//----- nvinfo : EIATTR_MIN_STACK_SIZE
	.align		4
.L_99:
        /*021c*/ 	.byte	0x04, 0x12
        /*021e*/ 	.short	(.L_101 - .L_100)
	.align		4
.L_100:
        /*0220*/ 	.word	index@(_ZN17fastertransformer23applyTemperaturePenaltyIfEEvPT_PKS1_fiii)
        /*0224*/ 	.word	0x00000000


	//----- nvinfo : EIATTR_MIN_STACK_SIZE
	.align		4
.L_101:
        /*0228*/ 	.byte	0x04, 0x12
        /*022a*/ 	.short	(.L_103 - .L_102)
	.align		4
.L_102:
        /*022c*/ 	.word	index@(_ZN17fastertransformer31batchApplyTemperaturePenalty_h2EP7__half2PKS0_PKfiii)
        /*0230*/ 	.word	0x00000000


	//----- nvinfo : EIATTR_MIN_STACK_SIZE
	.align		4
.L_103:
        /*0234*/ 	.byte	0x04, 0x12
        /*0236*/ 	.short	(.L_105 - .L_104)
	.align		4
.L_104:
        /*0238*/ 	.word	index@(_ZN17fastertransformer23applyTemperaturePenaltyI7__half2EEvPT_PKS2_fiii)
        /*023c*/ 	.word	0x00000000
.L_105:


//--------------------- .nv.compat                --------------------------
	.section	.nv.compat,"",@"SHT_CUDA_COMPAT_INFO"
	.align	4
        /*0000*/ 	.byte	0x02, 0x09, 0x01, 0x00, 0x02, 0x02, 0x01, 0x00, 0x02, 0x05, 0x05, 0x00, 0x03, 0x07, 0x01, 0x01
        /*0010*/ 	.byte	0x02, 0x03, 0x00, 0x00, 0x02, 0x06, 0x01, 0x00, 0x04, 0x0b, 0x08, 0x00, 0x09, 0x00, 0x00, 0x00
        /*0020*/ 	.byte	0x00, 0x00, 0x00, 0x00


//--------------------- .nv.info._ZN17fastertransformer26batchApplyMinLengthPenaltyI6__halfEEvPT_PKiS5_S5_ii --------------------------
	.section	.nv.info._ZN17fastertransformer26batchApplyMinLengthPenaltyI6__halfEEvPT_PKiS5_S5_ii,"",@"SHT_CUDA_INFO"
	.sectionflags	@""
	.align	4


	//----- nvinfo : EIATTR_CUDA_API_VERSION
	.align		4
        /*0000*/ 	.byte	0x04, 0x37
        /*0002*/ 	.short	(.L_107 - .L_106)
.L_106:
        /*0004*/ 	.word	0x00000082


	//----- nvinfo : EIATTR_KPARAM_INFO
	.align		4
.L_107:
        /*0008*/ 	.byte	0x04, 0x17
        /*000a*/ 	.short	(.L_109 - .L_108)
.L_108:
        /*000c*/ 	.word	0x00000000
        /*0010*/ 	.short	0x0005
        /*0012*/ 	.short	0x0024
        /*0014*/ 	.byte	0x00, 0xf0, 0x11, 0x00


	//----- nvinfo : EIATTR_KPARAM_INFO
	.align		4
.L_109:
        /*0018*/ 	.byte	0x04, 0x17
        /*001a*/ 	.short	(.L_111 - .L_110)
.L_110:
        /*001c*/ 	.word	0x00000000
        /*0020*/ 	.short	0x0004
        /*0022*/ 	.short	0x0020
        /*0024*/ 	.byte	0x00, 0xf0, 0x11, 0x00


	//----- nvinfo : EIATTR_KPARAM_INFO
	.align		4
.L_111:
        /*0028*/ 	.byte	0x04, 0x17
        /*002a*/ 	.short	(.L_113 - .L_112)
.L_112:
        /*002c*/ 	.word	0x00000000
        /*0030*/ 	.short	0x0003
        /*0032*/ 	.short	0x0018
        /*0034*/ 	.byte	0x00, 0xf5, 0x21, 0x00


	//----- nvinfo : EIATTR_KPARAM_INFO
	.align		4
.L_113:
        /*0038*/ 	.byte	0x04, 0x17
        /*003a*/ 	.short	(.L_115 - .L_114)
.L_114:
        /*003c*/ 	.word	0x00000000
        /*0040*/ 	.short	0x0002
        /*0042*/ 	.short	0x0010
        /*0044*/ 	.byte	0x00, 0xf5, 0x21, 0x00


	//----- nvinfo : EIATTR_KPARAM_INFO
	.align		4
.L_115:
        /*0048*/ 	.byte	0x04, 0x17
        /*004a*/ 	.short	(.L_117 - .L_116)
.L_116:
        /*004c*/ 	.word	0x00000000
        /*0050*/ 	.short	0x0001
        /*0052*/ 	.short	0x0008
        /*0054*/ 	.byte	0x00, 0xf5, 0x21, 0x00


	//----- nvinfo : EIATTR_KPARAM_INFO
	.align		4
.L_117:
        /*0058*/ 	.byte	0x04, 0x17
        /*005a*/ 	.short	(.L_119 - .L_118)
.L_118:
        /*005c*/ 	.word	0x00000000
        /*0060*/ 	.short	0x0000
        /*0062*/ 	.short	0x0000
        /*0064*/ 	.byte	0x00, 0xf5, 0x21, 0x00


	//----- nvinfo : EIATTR_SPARSE_MMA_MASK
	.align		4
.L_119:
        /*0068*/ 	.byte	0x03, 0x50
        /*006a*/ 	.short	0x0000


	//----- nvinfo : EIATTR_MAXREG_COUNT
	.align		4
        /*006c*/ 	.byte	0x03, 0x1b
        /*006e*/ 	.short	0x00ff


	//----- nvinfo : EIATTR_MERCURY_ISA_VERSION
	.align		4
        /*0070*/ 	.byte	0x03, 0x5f
        /*0072*/ 	.short	0x0101


	//----- nvinfo : EIATTR_VRC_CTA_INIT_COUNT
	.align		4
        /*0074*/ 	.byte	0x02, 0x4a
	.zero		1
	.zero		1


	//----- nvinfo : EIATTR_EXIT_INSTR_OFFSETS
	.align		4
        /*0078*/ 	.byte	0x04, 0x1c
        /*007a*/ 	.short	(.L_121 - .L_120)


	//   ....[0]....
.L_120:
        /*007c*/ 	.word	0x000000f0


	//   ....[1]....
        /*0080*/ 	.word	0x00000190


	//----- nvinfo : EIATTR_CBANK_PARAM_SIZE
	.align		4
.L_121:
        /*0084*/ 	.byte	0x03, 0x19
        /*0086*/ 	.short	0x0028


	//----- nvinfo : EIATTR_PARAM_CBANK
	.align		4
        /*0088*/ 	.byte	0x04, 0x0a
        /*008a*/ 	.short	(.L_123 - .L_122)
	.align		4
.L_122:
        /*008c*/ 	.word	index@(.nv.constant0._ZN17fastertransformer26batchApplyMinLengthPenaltyI6__halfEEvPT_PKiS5_S5_ii)
        /*0090*/ 	.short	0x0380
        /*0092*/ 	.short	0x0028


	//----- nvinfo : EIATTR_SW_WAR
	.align		4
.L_123:
        /*0094*/ 	.byte	0x04, 0x36
        /*0096*/ 	.short	(.L_125 - .L_124)
.L_124:
        /*0098*/ 	.word	0x00000008
.L_125:


//--------------------- .nv.info._ZN17fastertransformer26batchApplyMinLengthPenaltyIfEEvPT_PKiS4_S4_ii --------------------------
	.section	.nv.info._ZN17fastertransformer26batchApplyMinLengthPenaltyIfEEvPT_PKiS4_S4_ii,"",@"SHT_CUDA_INFO"
	.sectionflags	@""
	.align	4


	//----- nvinfo : EIATTR_CUDA_API_VERSION
	.align		4
        /*0000*/ 	.byte	0x04, 0x37
        /*0002*/ 	.short	(.L_127 - .L_126)
.L_126:
        /*0004*/ 	.word	0x00000082


	//----- nvinfo : EIATTR_KPARAM_INFO
	.align		4
.L_127:
        /*0008*/ 	.byte	0x04, 0x17
        /*000a*/ 	.short	(.L_129 - .L_128)
.L_128:
        /*000c*/ 	.word	0x00000000
        /*0010*/ 	.short	0x0005
        /*0012*/ 	.short	0x0024
        /*0014*/ 	.byte	0x00, 0xf0, 0x11, 0x00


	//----- nvinfo : EIATTR_KPARAM_INFO
	.align		4
.L_129:
        /*0018*/ 	.byte	0x04, 0x17
        /*001a*/ 	.short	(.L_131 - .L_130)
.L_130:
        /*001c*/ 	.word	0x00000000
        /*0020*/ 	.short	0x0004
        /*0022*/ 	.short	0x0020
        /*0024*/ 	.byte	0x00, 0xf0, 0x11, 0x00


	//----- nvinfo : EIATTR_KPARAM_INFO
	.align		4
.L_131:
        /*0028*/ 	.byte	0x04, 0x17
        /*002a*/ 	.short	(.L_133 - .L_132)
.L_132:
        /*002c*/ 	.word	0x00000000
        /*0030*/ 	.short	0x0003
        /*0032*/ 	.short	0x0018
        /*0034*/ 	.byte	0x00, 0xf5, 0x21, 0x00


	//----- nvinfo : EIATTR_KPARAM_INFO
	.align		4
.L_133:
        /*0038*/ 	.byte	0x04, 0x17
        /*003a*/ 	.short	(.L_135 - .L_134)
.L_134:
        /*003c*/ 	.word	0x00000000
        /*0040*/ 	.short	0x0002
        /*0042*/ 	.short	0x0010
        /*0044*/ 	.byte	0x00, 0xf5, 0x21, 0x00


	//----- nvinfo : EIATTR_KPARAM_INFO
	.align		4
.L_135:
        /*0048*/ 	.byte	0x04, 0x17
        /*004a*/ 	.short	(.L_137 - .L_136)
.L_136:
        /*004c*/ 	.word	0x00000000
        /*0050*/ 	.short	0x0001
        /*0052*/ 	.short	0x0008
        /*0054*/ 	.byte	0x00, 0xf5, 0x21, 0x00


	//----- nvinfo : EIATTR_KPARAM_INFO
	.align		4
.L_137:
        /*0058*/ 	.byte	0x04, 0x17
        /*005a*/ 	.short	(.L_139 - .L_138)
.L_138:
        /*005c*/ 	.word	0x00000000
        /*0060*/ 	.short	0x0000
        /*0062*/ 	.short	0x0000
        /*0064*/ 	.byte	0x00, 0xf5, 0x21, 0x00


	//----- nvinfo : EIATTR_SPARSE_MMA_MASK
	.align		4
.L_139:
        /*0068*/ 	.byte	0x03, 0x50
        /*006a*/ 	.short	0x0000


	//----- nvinfo : EIATTR_MAXREG_COUNT
	.align		4
        /*006c*/ 	.byte	0x03, 0x1b
        /*006e*/ 	.short	0x00ff


	//----- nvinfo : EIATTR_MERCURY_ISA_VERSION
	.align		4
        /*0070*/ 	.byte	0x03, 0x5f
        /*0072*/ 	.short	0x0101


	//----- nvinfo : EIATTR_VRC_CTA_INIT_COUNT
	.align		4
        /*0074*/ 	.byte	0x02, 0x4a
	.zero		1
	.zero		1


	//----- nvinfo : EIATTR_EXIT_INSTR_OFFSETS
	.align		4
        /*0078*/ 	.byte	0x04, 0x1c
        /*007a*/ 	.short	(.L_141 - .L_140)


	//   ....[0]....
.L_140:
        /*007c*/ 	.word	0x000000f0


	//   ....[1]....
        /*0080*/ 	.word	0x00000190


	//----- nvinfo : EIATTR_CBANK_PARAM_SIZE
	.align		4
.L_141:
        /*0084*/ 	.byte	0x03, 0x19
        /*0086*/ 	.short	0x0028


	//----- nvinfo : EIATTR_PARAM_CBANK
	.align		4
        /*0088*/ 	.byte	0x04, 0x0a
        /*008a*/ 	.short	(.L_143 - .L_142)
	.align		4
.L_142:
        /*008c*/ 	.word	index@(.nv.constant0._ZN17fastertransformer26batchApplyMinLengthPenaltyIfEEvPT_PKiS4_S4_ii)
        /*0090*/ 	.short	0x0380
        /*0092*/ 	.short	0x0028


	//----- nvinfo : EIATTR_SW_WAR
	.align		4
.L_143:
        /*0094*/ 	.byte	0x04, 0x36
        /*0096*/ 	.short	(.L_145 - .L_144)
.L_144:
        /*0098*/ 	.word	0x00000008
.L_145:


//--------------------- .nv.info._ZN17fastertransformer27batchApplyRepetitionPenaltyI6__halfLNS_21RepetitionPenaltyTypeE1EEEvPT_PKfPKiiiS8_ii --------------------------
	.section	.nv.info._ZN17fastertransformer27batchApplyRepetitionPenaltyI6__halfLNS_21RepetitionPenaltyTypeE1EEEvPT_PKfPKiiiS8_ii,"",@"SHT_CUDA_INFO"
	.sectionflags	@""
	.align	4


	//----- nvinfo : EIATTR_CUDA_API_VERSION
	.align		4
        /*0000*/ 	.byte	0x04, 0x37
        /*0002*/ 	.short	(.L_147 - .L_146)
.L_146:
        /*0004*/ 	.word	0x00000082


	//----- nvinfo : EIATTR_KPARAM_INFO
	.align		4
.L_147:
        /*0008*/ 	.byte	0x04, 0x17
        /*000a*/ 	.short	(.L_149 - .L_148)
.L_148:
        /*000c*/ 	.word	0x00000000
        /*0010*/ 	.short	0x0007
        /*0012*/ 	.short	0x002c
        /*0014*/ 	.byte	0x00, 0xf0, 0x11, 0x00


	//----- nvinfo : EIATTR_KPARAM_INFO
	.align		4
.L_149:
        /*0018*/ 	.byte	0x04, 0x17
        /*001a*/ 	.short	(.L_151 - .L_150)
.L_150:
        /*001c*/ 	.word	0x00000000
        /*0020*/ 	.short	0x0006
        /*0022*/ 	.short	0x0028
        /*0024*/ 	.byte	0x00, 0xf0, 0x11, 0x00


	//----- nvinfo : EIATTR_KPARAM_INFO
	.align		4
.L_151:
        /*0028*/ 	.byte	0x04, 0x17
        /*002a*/ 	.short	(.L_153 - .L_152)
.L_152:
        /*002c*/ 	.word	0x00000000
        /*0030*/ 	.short	0x0005
        /*0032*/ 	.short	0x0020
        /*0034*/ 	.byte	0x00, 0xf5, 0x21, 0x00


	//----- nvinfo : EIATTR_KPARAM_INFO
	.align		4
.L_153:
        /*0038*/ 	.byte	0x04, 0x17
        /*003a*/ 	.short	(.L_155 - .L_154)
.L_154:
        /*003c*/ 	.word	0x00000000
        /*0040*/ 	.short	0x0004
        /*0042*/ 	.short	0x001c
        /*0044*/ 	.byte	0x00, 0xf0, 0x11, 0x00


	//----- nvinfo : EIATTR_KPARAM_INFO
	.align		4
.L_155:
        /*0048*/ 	.byte	0x04, 0x17
        /*004a*/ 	.short	(.L_157 - .L_156)
.L_156:
        /*004c*/ 	.word	0x00000000
        /*0050*/ 	.short	0x0003
        /*0052*/ 	.short	0x0018
        /*0054*/ 	.byte	0x00, 0xf0, 0x11, 0x00


	//----- nvinfo : EIATTR_KPARAM_INFO
	.align		4
.L_157:
        /*0058*/ 	.byte	0x04, 0x17
        /*005a*/ 	.short	(.L_159 - .L_158)
.L_158:
        /*005c*/ 	.word	0x00000000
        /*0060*/ 	.short	0x0002
        /*0062*/ 	.short	0x0010
        /*0064*/ 	.byte	0x00, 0xf5, 0x21, 0x00


	//----- nvinfo : EIATTR_KPARAM_INFO
	.align		4
.L_159:
        /*0068*/ 	.byte	0x04, 0x17
        /*006a*/ 	.short	(.L_161 - .L_160)
.L_160:
        /*006c*/ 	.word	0x00000000
        /*0070*/ 	.short	0x0001
        /*0072*/ 	.short	0x0008
        /*0074*/ 	.byte	0x00, 0xf5, 0x21, 0x00


	//----- nvinfo : EIATTR_KPARAM_INFO
	.align		4
.L_161:
        /*0078*/ 	.byte	0x04, 0x17
        /*007a*/ 	.short	(.L_163 - .L_162)
.L_162:
        /*007c*/ 	.word	0x00000000
        /*0080*/ 	.short	0x0000
        /*0082*/ 	.short	0x0000
        /*0084*/ 	.byte	0x00, 0xf5, 0x21, 0x00


	//----- nvinfo : EIATTR_SPARSE_MMA_MASK
	.align		4
.L_163:
        /*0088*/ 	.byte	0x03, 0x50
        /*008a*/ 	.short	0x0000


	//----- nvinfo : EIATTR_MAXREG_COUNT
	.align		4
        /*008c*/ 	.byte	0x03, 0x1b
        /*008e*/ 	.short	0x00ff


	//----- nvinfo : EIATTR_NUM_BARRIERS
	.align		4
        /*0090*/ 	.byte	0x02, 0x4c
        /*0092*/ 	.byte	0x01
	.zero		1


	//----- nvinfo : EIATTR_EXTERNS
	.align		4
        /*0094*/ 	.byte	0x04, 0x0f
        /*0096*/ 	.short	(.L_165 - .L_164)


	//   ....[0]....
	.align		4
.L_164:
        /*0098*/ 	.word	index@(__assertfail)


	//----- nvinfo : EIATTR_MERCURY_ISA_VERSION
	.align		4
.L_165:
        /*009c*/ 	.byte	0x03, 0x5f
        /*009e*/ 	.short	0x0101


	//----- nvinfo : EIATTR_VRC_CTA_INIT_COUNT
	.align		4
        /*00a0*/ 	.byte	0x02, 0x4a
	.zero		1
	.zero		1


	//----- nvinfo : EIATTR_SYSCALL_OFFSETS
	.align		4
        /*00a4*/ 	.byte	0x04, 0x46
        /*00a6*/ 	.short	(.L_167 - .L_166)


	//   ....[0]....
.L_166:
        /*00a8*/ 	.word	0x000003b0


	//----- nvinfo : EIATTR_EXIT_INSTR_OFFSETS
	.align		4
.L_167:
        /*00ac*/ 	.byte	0x04, 0x1c
        /*00ae*/ 	.short	(.L_169 - .L_168)


	//   ....[0]....
.L_168:
        /*00b0*/ 	.word	0x00000530


	//   ....[1]....
        /*00b4*/ 	.word	0x00000620


	//----- nvinfo : EIATTR_CRS_STACK_SIZE
	.align		4
.L_169:
        /*00b8*/ 	.byte	0x04, 0x1e
        /*00ba*/ 	.short	(.L_171 - .L_170)
.L_170:
        /*00bc*/ 	.word	0x00000000


	//----- nvinfo : EIATTR_CBANK_PARAM_SIZE
	.align		4
.L_171:
        /*00c0*/ 	.byte	0x03, 0x19
        /*00c2*/ 	.short	0x0030


	//----- nvinfo : EIATTR_PARAM_CBANK
	.align		4
        /*00c4*/ 	.byte	0x04, 0x0a
        /*00c6*/ 	.short	(.L_173 - .L_172)
	.align		4
.L_172:
        /*00c8*/ 	.word	index@(.nv.constant0._ZN17fastertransformer27batchApplyRepetitionPenaltyI6__halfLNS_21RepetitionPenaltyTypeE1EEEvPT_PKfPKiiiS8_ii)
        /*00cc*/ 	.short	0x0380
        /*00ce*/ 	.short	0x0030


	//----- nvinfo : EIATTR_SW_WAR
	.align		4
.L_173:
        /*00d0*/ 	.byte	0x04, 0x36
        /*00d2*/ 	.short	(.L_175 - .L_174)
.L_174:
        /*00d4*/ 	.word	0x00000008
.L_175:


//--------------------- .nv.info._ZN17fastertransformer27batchApplyRepetitionPenaltyI6__halfLNS_21RepetitionPenaltyTypeE0EEEvPT_PKfPKiiiS8_ii --------------------------
	.section	.nv.info._ZN17fastertransformer27batchApplyRepetitionPenaltyI6__halfLNS_21RepetitionPenaltyTypeE0EEEvPT_PKfPKiiiS8_ii,"",@"SHT_CUDA_INFO"
	.sectionflags	@""
	.align	4


	//----- nvinfo : EIATTR_CUDA_API_VERSION
	.align		4
        /*0000*/ 	.byte	0x04, 0x37
        /*0002*/ 	.short	(.L_177 - .L_176)
.L_176:
        /*0004*/ 	.word	0x00000082


	//----- nvinfo : EIATTR_KPARAM_INFO
	.align		4
.L_177:
        /*0008*/ 	.byte	0x04, 0x17
        /*000a*/ 	.short	(.L_179 - .L_178)
.L_178:
        /*000c*/ 	.word	0x00000000
        /*0010*/ 	.short	0x0007
        /*0012*/ 	.short	0x002c
        /*0014*/ 	.byte	0x00, 0xf0, 0x11, 0x00


	//----- nvinfo : EIATTR_KPARAM_INFO
	.align		4
.L_179:
        /*0018*/ 	.byte	0x04, 0x17
        /*001a*/ 	.short	(.L_181 - .L_180)
.L_180:
        /*001c*/ 	.word	0x00000000
        /*0020*/ 	.short	0x0006
        /*0022*/ 	.short	0x0028
        /*0024*/ 	.byte	0x00, 0xf0, 0x11, 0x00


	//----- nvinfo : EIATTR_KPARAM_INFO
	.align		4
.L_181:
        /*0028*/ 	.byte	0x04, 0x17
        /*002a*/ 	.short	(.L_183 - .L_182)
.L_182:
        /*002c*/ 	.word	0x00000000
        /*0030*/ 	.short	0x0005
        /*0032*/ 	.short	0x0020
        /*0034*/ 	.byte	0x00, 0xf5, 0x21, 0x00


	//----- nvinfo : EIATTR_KPARAM_INFO
	.align		4
.L_183:
        /*0038*/ 	.byte	0x04, 0x17
        /*003a*/ 	.short	(.L_185 - .L_184)
.L_184:
        /*003c*/ 	.word	0x00000000
        /*0040*/ 	.short	0x0004
        /*0042*/ 	.short	0x001c
        /*0044*/ 	.byte	0x00, 0xf0, 0x11, 0x00


	//----- nvinfo : EIATTR_KPARAM_INFO
	.align		4
.L_185:
        /*0048*/ 	.byte	0x04, 0x17
        /*004a*/ 	.short	(.L_187 - .L_186)
.L_186:
        /*004c*/ 	.word	0x00000000
        /*0050*/ 	.short	0x0003
        /*0052*/ 	.short	0x0018
        /*0054*/ 	.byte	0x00, 0xf0, 0x11, 0x00


	//----- nvinfo : EIATTR_KPARAM_INFO
	.align		4
.L_187:
        /*0058*/ 	.byte	0x04, 0x17
        /*005a*/ 	.short	(.L_189 - .L_188)
.L_188:
        /*005c*/ 	.word	0x00000000
        /*0060*/ 	.short	0x0002
        /*0062*/ 	.short	0x0010
        /*0064*/ 	.byte	0x00, 0xf5, 0x21, 0x00


	//----- nvinfo : EIATTR_KPARAM_INFO
	.align		4
.L_189:
        /*0068*/ 	.byte	0x04, 0x17
        /*006a*/ 	.short	(.L_191 - .L_190)
.L_190:
        /*006c*/ 	.word	0x00000000
        /*0070*/ 	.short	0x0001
        /*0072*/ 	.short	0x0008
        /*0074*/ 	.byte	0x00, 0xf5, 0x21, 0x00


	//----- nvinfo : EIATTR_KPARAM_INFO
	.align		4
.L_191:
        /*0078*/ 	.byte	0x04, 0x17
        /*007a*/ 	.short	(.L_193 - .L_192)
.L_192:
        /*007c*/ 	.word	0x00000000
        /*0080*/ 	.short	0x0000
        /*0082*/ 	.short	0x0000
        /*0084*/ 	.byte	0x00, 0xf5, 0x21, 0x00


	//----- nvinfo : EIATTR_SPARSE_MMA_MASK
	.align		4
.L_193:
        /*0088*/ 	.byte	0x03, 0x50
        /*008a*/ 	.short	0x0000


	//----- nvinfo : EIATTR_MAXREG_COUNT
	.align		4
        /*008c*/ 	.byte	0x03, 0x1b
        /*008e*/ 	.short	0x00ff


	//----- nvinfo : EIATTR_NUM_BARRIERS
	.align		4
        /*0090*/ 	.byte	0x02, 0x4c
        /*0092*/ 	.byte	0x01
	.zero		1


	//----- nvinfo : EIATTR_EXTERNS
	.align		4
        /*0094*/ 	.byte	0x04, 0x0f
        /*0096*/ 	.short	(.L_195 - .L_194)


	//   ....[0]....
	.align		4
.L_194:
        /*0098*/ 	.word	index@(__assertfail)


	//----- nvinfo : EIATTR_MERCURY_ISA_VERSION
	.align		4
.L_195:
        /*009c*/ 	.byte	0x03, 0x5f
        /*009e*/ 	.short	0x0101


	//----- nvinfo : EIATTR_VRC_CTA_INIT_COUNT
	.align		4
        /*00a0*/ 	.byte	0x02, 0x4a
	.zero		1
	.zero		1


	//----- nvinfo : EIATTR_SYSCALL_OFFSETS
	.align		4
        /*00a4*/ 	.byte	0x04, 0x46
        /*00a6*/ 	.short	(.L_197 - .L_196)


	//   ....[0]....
.L_196:
        /*00a8*/ 	.word	0x000003b0


	//----- nvinfo : EIATTR_EXIT_INSTR_OFFSETS
	.align		4
.L_197:
        /*00ac*/ 	.byte	0x04, 0x1c
        /*00ae*/ 	.short	(.L_199 - .L_198)


	//   ....[0]....
.L_198:
        /*00b0*/ 	.word	0x00000500


	//   ....[1]....
        /*00b4*/ 	.word	0x000005f0


	//----- nvinfo : EIATTR_CRS_STACK_SIZE
	.align		4
.L_199:
        /*00b8*/ 	.byte	0x04, 0x1e
        /*00ba*/ 	.short	(.L_201 - .L_200)
.L_200:
        /*00bc*/ 	.word	0x00000000


	//----- nvinfo : EIATTR_CBANK_PARAM_SIZE
	.align		4
.L_201:
        /*00c0*/ 	.byte	0x03, 0x19
        /*00c2*/ 	.short	0x0030


	//----- nvinfo : EIATTR_PARAM_CBANK
	.align		4
        /*00c4*/ 	.byte	0x04, 0x0a
        /*00c6*/ 	.short	(.L_203 - .L_202)
	.align		4
.L_202:
        /*00c8*/ 	.word	index@(.nv.constant0._ZN17fastertransformer27batchApplyRepetitionPenaltyI6__halfLNS_21RepetitionPenaltyTypeE0EEEvPT_PKfPKiiiS8_ii)
        /*00cc*/ 	.short	0x0380
        /*00ce*/ 	.short	0x0030


	//----- nvinfo : EIATTR_SW_WAR
	.align		4
.L_203:
        /*00d0*/ 	.byte	0x04, 0x36
        /*00d2*/ 	.short	(.L_205 - .L_204)
.L_204:
        /*00d4*/ 	.word	0x00000008
.L_205:


//--------------------- .nv.info._ZN17fastertransformer27batchApplyRepetitionPenaltyIfLNS_21RepetitionPenaltyTypeE1EEEvPT_PKfPKiiiS7_ii --------------------------
	.section	.nv.info._ZN17fastertransformer27batchApplyRepetitionPenaltyIfLNS_21RepetitionPenaltyTypeE1EEEvPT_PKfPKiiiS7_ii,"",@"SHT_CUDA_INFO"
	.sectionflags	@""
	.align	4


	//----- nvinfo : EIATTR_CUDA_API_VERSION
	.align		4
        /*0000*/ 	.byte	0x04, 0x37
        /*0002*/ 	.short	(.L_207 - .L_206)
.L_206:
        /*0004*/ 	.word	0x00000082


	//----- nvinfo : EIATTR_KPARAM_INFO
	.align		4
.L_207:
        /*0008*/ 	.byte	0x04, 0x17
        /*000a*/ 	.short	(.L_209 - .L_208)
.L_208:
        /*000c*/ 	.word	0x00000000
        /*0010*/ 	.short	0x0007
        /*0012*/ 	.short	0x002c
        /*0014*/ 	.byte	0x00, 0xf0, 0x11, 0x00


	//----- nvinfo : EIATTR_KPARAM_INFO
	.align		4
.L_209:
        /*0018*/ 	.byte	0x04, 0x17
        /*001a*/ 	.short	(.L_211 - .L_210)
.L_210:
        /*001c*/ 	.word	0x00000000
        /*0020*/ 	.short	0x0006
        /*0022*/ 	.short	0x0028
        /*0024*/ 	.byte	0x00, 0xf0, 0x11, 0x00


	//----- nvinfo : EIATTR_KPARAM_INFO
	.align		4
.L_211:
        /*0028*/ 	.byte	0x04, 0x17
        /*002a*/ 	.short	(.L_213 - .L_212)
.L_212:
        /*002c*/ 	.word	0x00000000
        /*0030*/ 	.short	0x0005
        /*0032*/ 	.short	0x0020
        /*0034*/ 	.byte	0x00, 0xf5, 0x21, 0x00


	//----- nvinfo : EIATTR_KPARAM_INFO
	.align		4
.L_213:
        /*0038*/ 	.byte	0x04, 0x17
        /*003a*/ 	.short	(.L_215 - .L_214)
.L_214:
        /*003c*/ 	.word	0x00000000
        /*0040*/ 	.short	0x0004
        /*0042*/ 	.short	0x001c
        /*0044*/ 	.byte	0x00, 0xf0, 0x11, 0x00


	//----- nvinfo : EIATTR_KPARAM_INFO
	.align		4
.L_215:
        /*0048*/ 	.byte	0x04, 0x17
        /*004a*/ 	.short	(.L_217 - .L_216)
.L_216:
        /*004c*/ 	.word	0x00000000
        /*0050*/ 	.short	0x0003
        /*0052*/ 	.short	0x0018
        /*0054*/ 	.byte	0x00, 0xf0, 0x11, 0x00


	//----- nvinfo : EIATTR_KPARAM_INFO
	.align		4
.L_217:
        /*0058*/ 	.byte	0x04, 0x17
        /*005a*/ 	.short	(.L_219 - .L_218)
.L_218:
        /*005c*/ 	.word	0x00000000
        /*0060*/ 	.short	0x0002
        /*0062*/ 	.short	0x0010
        /*0064*/ 	.byte	0x00, 0xf5, 0x21, 0x00


	//----- nvinfo : EIATTR_KPARAM_INFO
	.align		4
.L_219:
        /*0068*/ 	.byte	0x04, 0x17
        /*006a*/ 	.short	(.L_221 - .L_220)
.L_220:
        /*006c*/ 	.word	0x00000000
        /*0070*/ 	.short	0x0001
        /*0072*/ 	.short	0x0008
        /*0074*/ 	.byte	0x00, 0xf5, 0x21, 0x00


	//----- nvinfo : EIATTR_KPARAM_INFO
	.align		4
.L_221:
        /*0078*/ 	.byte	0x04, 0x17
        /*007a*/ 	.short	(.L_223 - .L_222)
.L_222:
        /*007c*/ 	.word	0x00000000
        /*0080*/ 	.short	0x0000
        /*0082*/ 	.short	0x0000
        /*0084*/ 	.byte	0x00, 0xf5, 0x21, 0x00


	//----- nvinfo : EIATTR_SPARSE_MMA_MASK
	.align		4
.L_223:
        /*0088*/ 	.byte	0x03, 0x50
        /*008a*/ 	.short	0x0000


	//----- nvinfo : EIATTR_MAXREG_COUNT
	.align		4
        /*008c*/ 	.byte	0x03, 0x1b
        /*008e*/ 	.short	0x00ff


	//----- nvinfo : EIATTR_NUM_BARRIERS
	.align		4
        /*0090*/ 	.byte	0x02, 0x4c
        /*0092*/ 	.byte	0x01
	.zero		1


	//----- nvinfo : EIATTR_EXTERNS
	.align		4
        /*0094*/ 	.byte	0x04, 0x0f
        /*0096*/ 	.short	(.L_225 - .L_224)


	//   ....[0]....
	.align		4
.L_224:
        /*0098*/ 	.word	index@(__assertfail)


	//----- nvinfo : EIATTR_MERCURY_ISA_VERSION
	.align		4
.L_225:
        /*009c*/ 	.byte	0x03, 0x5f
        /*009e*/ 	.short	0x0101


	//----- nvinfo : EIATTR_VRC_CTA_INIT_COUNT
	.align		4
        /*00a0*/ 	.byte	0x02, 0x4a
	.zero		1
	.zero		1


	//----- nvinfo : EIATTR_SYSCALL_OFFSETS
	.align		4
        /*00a4*/ 	.byte	0x04, 0x46
        /*00a6*/ 	.short	(.L_227 - .L_226)


	//   ....[0]....
.L_226:
        /*00a8*/ 	.word	0x000003b0


	//----- nvinfo : EIATTR_EXIT_INSTR_OFFSETS
	.align		4
.L_227:
        /*00ac*/ 	.byte	0x04, 0x1c
        /*00ae*/ 	.short	(.L_229 - .L_228)


	//   ....[0]....
.L_228:
        /*00b0*/ 	.word	0x00000520


	//   ....[1]....
        /*00b4*/ 	.word	0x00000600


	//----- nvinfo : EIATTR_CRS_STACK_SIZE
	.align		4
.L_229:
        /*00b8*/ 	.byte	0x04, 0x1e
        /*00ba*/ 	.short	(.L_231 - .L_230)
.L_230:
        /*00bc*/ 	.word	0x00000000


	//----- nvinfo : EIATTR_CBANK_PARAM_SIZE
	.align		4
.L_231:
        /*00c0*/ 	.byte	0x03, 0x19
        /*00c2*/ 	.short	0x0030


	//----- nvinfo : EIATTR_PARAM_CBANK
	.align		4
        /*00c4*/ 	.byte	0x04, 0x0a
        /*00c6*/ 	.short	(.L_233 - .L_232)
	.align		4
.L_232:
        /*00c8*/ 	.word	index@(.nv.constant0._ZN17fastertransformer27batchApplyRepetitionPenaltyIfLNS_21RepetitionPenaltyTypeE1EEEvPT_PKfPKiiiS7_ii)
        /*00cc*/ 	.short	0x0380
        /*00ce*/ 	.short	0x0030


	//----- nvinfo : EIATTR_SW_WAR
	.align		4
.L_233:
        /*00d0*/ 	.byte	0x04, 0x36
        /*00d2*/ 	.short	(.L_235 - .L_234)
.L_234:
        /*00d4*/ 	.word	0x00000008
.L_235:


//--------------------- .nv.info._ZN17fastertransformer27batchApplyRepetitionPenaltyIfLNS_21RepetitionPenaltyTypeE0EEEvPT_PKfPKiiiS7_ii --------------------------
	.section	.nv.info._ZN17fastertransformer27batchApplyRepetitionPenaltyIfLNS_21RepetitionPenaltyTypeE0EEEvPT_PKfPKiiiS7_ii,"",@"SHT_CUDA_INFO"
	.sectionflags	@""
	.align	4


	//----- nvinfo : EIATTR_CUDA_API_VERSION
	.align		4
        /*0000*/ 	.byte	0x04, 0x37
        /*0002*/ 	.short	(.L_237 - .L_236)
.L_236:
        /*0004*/ 	.word	0x00000082


	//----- nvinfo : EIATTR_KPARAM_INFO
	.align		4
.L_237:
        /*0008*/ 	.byte	0x04, 0x17
        /*000a*/ 	.short	(.L_239 - .L_238)
.L_238:
        /*000c*/ 	.word	0x00000000
        /*0010*/ 	.short	0x0007
        /*0012*/ 	.short	0x002c
        /*0014*/ 	.byte	0x00, 0xf0, 0x11, 0x00


	//----- nvinfo : EIATTR_KPARAM_INFO
	.align		4
.L_239:
        /*0018*/ 	.byte	0x04, 0x17
        /*001a*/ 	.short	(.L_241 - .L_240)
.L_240:
        /*001c*/ 	.word	0x00000000
        /*0020*/ 	.short	0x0006
        /*0022*/ 	.short	0x0028
        /*0024*/ 	.byte	0x00, 0xf0, 0x11, 0x00


	//----- nvinfo : EIATTR_KPARAM_INFO
	.align		4
.L_241:
        /*0028*/ 	.byte	0x04, 0x17
        /*002a*/ 	.short	(.L_243 - .L_242)
.L_242:
        /*002c*/ 	.word	0x00000000
        /*0030*/ 	.short	0x0005
        /*0032*/ 	.short	0x0020
        /*0034*/ 	.byte	0x00, 0xf5, 0x21, 0x00


	//----- nvinfo : EIATTR_KPARAM_INFO
	.align		4
.L_243:
        /*0038*/ 	.byte	0x04, 0x17
        /*003a*/ 	.short	(.L_245 - .L_244)
.L_244:
        /*003c*/ 	.word	0x00000000
        /*0040*/ 	.short	0x0004
        /*0042*/ 	.short	0x001c
        /*0044*/ 	.byte	0x00, 0xf0, 0x11, 0x00


	//----- nvinfo : EIATTR_KPARAM_INFO
	.align		4
.L_245:
        /*0048*/ 	.byte	0x04, 0x17
        /*004a*/ 	.short	(.L_247 - .L_246)
.L_246:
        /*004c*/ 	.word	0x00000000
        /*0050*/ 	.short	0x0003
        /*0052*/ 	.short	0x0018
        /*0054*/ 	.byte	0x00, 0xf0, 0x11, 0x00


	//----- nvinfo : EIATTR_KPARAM_INFO
	.align		4
.L_247:
        /*0058*/ 	.byte	0x04, 0x17
        /*005a*/ 	.short	(.L_249 - .L_248)
.L_248:
        /*005c*/ 	.word	0x00000000
        /*0060*/ 	.short	0x0002
        /*0062*/ 	.short	0x0010
        /*0064*/ 	.byte	0x00, 0xf5, 0x21, 0x00


	//----- nvinfo : EIATTR_KPARAM_INFO
	.align		4
.L_249:
        /*0068*/ 	.byte	0x04, 0x17
        /*006a*/ 	.short	(.L_251 - .L_250)
.L_250:
        /*006c*/ 	.word	0x00000000
        /*0070*/ 	.short	0x0001
        /*0072*/ 	.short	0x0008
        /*0074*/ 	.byte	0x00, 0xf5, 0x21, 0x00


	//----- nvinfo : EIATTR_KPARAM_INFO
	.align		4
.L_251:
        /*0078*/ 	.byte	0x04, 0x17
        /*007a*/ 	.short	(.L_253 - .L_252)
.L_252:
        /*007c*/ 	.word	0x00000000
        /*0080*/ 	.short	0x0000
        /*0082*/ 	.short	0x0000
        /*0084*/ 	.byte	0x00, 0xf5, 0x21, 0x00


	//----- nvinfo : EIATTR_SPARSE_MMA_MASK
	.align		4
.L_253:
        /*0088*/ 	.byte	0x03, 0x50
        /*008a*/ 	.short	0x0000


	//----- nvinfo : EIATTR_MAXREG_COUNT
	.align		4
        /*008c*/ 	.byte	0x03, 0x1b
        /*008e*/ 	.short	0x00ff


	//----- nvinfo : EIATTR_NUM_BARRIERS
	.align		4
        /*0090*/ 	.byte	0x02, 0x4c
        /*0092*/ 	.byte	0x01
	.zero		1


	//----- nvinfo : EIATTR_EXTERNS
	.align		4
        /*0094*/ 	.byte	0x04, 0x0f
        /*0096*/ 	.short	(.L_255 - .L_254)


	//   ....[0]....
	.align		4
.L_254:
        /*0098*/ 	.word	index@(__assertfail)


	//----- nvinfo : EIATTR_MERCURY_ISA_VERSION
	.align		4
.L_255:
        /*009c*/ 	.byte	0x03, 0x5f
        /*009e*/ 	.short	0x0101


	//----- nvinfo : EIATTR_VRC_CTA_INIT_COUNT
	.align		4
        /*00a0*/ 	.byte	0x02, 0x4a
	.zero		1
	.zero		1


	//----- nvinfo : EIATTR_SYSCALL_OFFSETS
	.align		4
        /*00a4*/ 	.byte	0x04, 0x46
        /*00a6*/ 	.short	(.L_257 - .L_256)


	//   ....[0]....
.L_256:
        /*00a8*/ 	.word	0x000003b0


	//----- nvinfo : EIATTR_EXIT_INSTR_OFFSETS
	.align		4
.L_257:
        /*00ac*/ 	.byte	0x04, 0x1c
        /*00ae*/ 	.short	(.L_259 - .L_258)


	//   ....[0]....
.L_258:
        /*00b0*/ 	.word	0x000004f0


	//   ....[1]....
        /*00b4*/ 	.word	0x000005d0


	//----- nvinfo : EIATTR_CRS_STACK_SIZE
	.align		4
.L_259:
        /*00b8*/ 	.byte	0x04, 0x1e
        /*00ba*/ 	.short	(.L_261 - .L_260)
.L_260:
        /*00bc*/ 	.word	0x00000000


	//----- nvinfo : EIATTR_CBANK_PARAM_SIZE
	.align		4
.L_261:
        /*00c0*/ 	.byte	0x03, 0x19
        /*00c2*/ 	.short	0x0030


	//----- nvinfo : EIATTR_PARAM_CBANK
	.align		4
        /*00c4*/ 	.byte	0x04, 0x0a
        /*00c6*/ 	.short	(.L_263 - .L_262)
	.align		4
.L_262:
        /*00c8*/ 	.word	index@(.nv.constant0._ZN17fastertransformer27batchApplyRepetitionPenaltyIfLNS_21RepetitionPenaltyTypeE0EEEvPT_PKfPKiiiS7_ii)
        /*00cc*/ 	.short	0x0380
        /*00ce*/ 	.short	0x0030


	//----- nvinfo : EIATTR_SW_WAR
	.align		4
.L_263:
        /*00d0*/ 	.byte	0x04, 0x36
        /*00d2*/ 	.short	(.L_265 - .L_264)
.L_264:
        /*00d4*/ 	.word	0x00000008
.L_265:


//--------------------- .nv.info._ZN17fastertransformer22applyRepetitionPenaltyI6__halfLNS_21RepetitionPenaltyTypeE1EEEvPT_fPKiPiiiiiS6_ii --------------------------
	.section	.nv.info._ZN17fastertransformer22applyRepetitionPenaltyI6__halfLNS_21RepetitionPenaltyTypeE1EEEvPT_fPKiPiiiiiS6_ii,"",@"SHT_CUDA_INFO"
	.sectionflags	@""
	.align	4


	//----- nvinfo : EIATTR_CUDA_API_VERSION
	.align		4
        /*0000*/ 	.byte	0x04, 0x37
        /*0002*/ 	.short	(.L_267 - .L_266)
.L_266:
        /*0004*/ 	.word	0x00000082


	//----- nvinfo : EIATTR_KPARAM_INFO
	.align		4
.L_267:
        /*0008*/ 	.byte	0x04, 0x17
        /*000a*/ 	.short	(.L_269 - .L_268)
.L_268:
        /*000c*/ 	.word	0x00000000
        /*0010*/ 	.short	0x000a
        /*0012*/ 	.short	0x003c
        /*0014*/ 	.byte	0x00, 0xf0, 0x11, 0x00


	//----- nvinfo : EIATTR_KPARAM_INFO
	.align		4
.L_269:
        /*0018*/ 	.byte	0x04, 0x17
        /*001a*/ 	.short	(.L_271 - .L_270)
.L_270:
        /*001c*/ 	.word	0x00000000
        /*0020*/ 	.short	0x0009
        /*0022*/ 	.short	0x0038
        /*0024*/ 	.byte	0x00, 0xf0, 0x11, 0x00


	//----- nvinfo : EIATTR_KPARAM_INFO
	.align		4
.L_271:
        /*0028*/ 	.byte	0x04, 0x17
        /*002a*/ 	.short	(.L_273 - .L_272)
.L_272:
        /*002c*/ 	.word	0x00000000
        /*0030*/ 	.short	0x0008
        /*0032*/ 	.short	0x0030
        /*0034*/ 	.byte	0x00, 0xf5, 0x21, 0x00


	//----- nvinfo : EIATTR_KPARAM_INFO
	.align		4
.L_273:
        /*0038*/ 	.byte	0x04, 0x17
        /*003a*/ 	.short	(.L_275 - .L_274)
.L_274:
        /*003c*/ 	.word	0x00000000
        /*0040*/ 	.short	0x0007
        /*0042*/ 	.short	0x002c
        /*0044*/ 	.byte	0x00, 0xf0, 0x11, 0x00


	//----- nvinfo : EIATTR_KPARAM_INFO
	.align		4
.L_275:
        /*0048*/ 	.byte	0x04, 0x17
        /*004a*/ 	.short	(.L_277 - .L_276)
.L_276:
        /*004c*/ 	.word	0x00000000
        /*0050*/ 	.short	0x0006
        /*0052*/ 	.short	0x0028
        /*0054*/ 	.byte	0x00, 0xf0, 0x11, 0x00


	//----- nvinfo : EIATTR_KPARAM_INFO
	.align		4
.L_277:
        /*0058*/ 	.byte	0x04, 0x17
        /*005a*/ 	.short	(.L_279 - .L_278)
.L_278:
        /*005c*/ 	.word	0x00000000
        /*0060*/ 	.short	0x0005
        /*0062*/ 	.short	0x0024
        /*0064*/ 	.byte	0x00, 0xf0, 0x11, 0x00


	//----- nvinfo : EIATTR_KPARAM_INFO
	.align		4
.L_279:
        /*0068*/ 	.byte	0x04, 0x17
        /*006a*/ 	.short	(.L_281 - .L_280)
.L_280:
        /*006c*/ 	.word	0x00000000
        /*0070*/ 	.short	0x0004
        /*0072*/ 	.short	0x0020
        /*0074*/ 	.byte	0x00, 0xf0, 0x11, 0x00


	//----- nvinfo : EIATTR_KPARAM_INFO
	.align		4
.L_281:
        /*0078*/ 	.byte	0x04, 0x17
        /*007a*/ 	.short	(.L_283 - .L_282)
.L_282:
        /*007c*/ 	.word	0x00000000
        /*0080*/ 	.short	0x0003
        /*0082*/ 	.short	0x0018
        /*0084*/ 	.byte	0x00, 0xf5, 0x21, 0x00


	//----- nvinfo : EIATTR_KPARAM_INFO
	.align		4
.L_283:
        /*0088*/ 	.byte	0x04, 0x17
        /*008a*/ 	.short	(.L_285 - .L_284)
.L_284:
        /*008c*/ 	.word	0x00000000
        /*0090*/ 	.short	0x0002
        /*0092*/ 	.short	0x0010
        /*0094*/ 	.byte	0x00, 0xf5, 0x21, 0x00


	//----- nvinfo : EIATTR_KPARAM_INFO
	.align		4
.L_285:
        /*0098*/ 	.byte	0x04, 0x17
        /*009a*/ 	.short	(.L_287 - .L_286)
.L_286:
        /*009c*/ 	.word	0x00000000
        /*00a0*/ 	.short	0x0001
        /*00a2*/ 	.short	0x0008
        /*00a4*/ 	.byte	0x00, 0xf0, 0x11, 0x00


	//----- nvinfo : EIATTR_KPARAM_INFO
	.align		4
.L_287:
        /*00a8*/ 	.byte	0x04, 0x17
        /*00aa*/ 	.short	(.L_289 - .L_288)
.L_288:
        /*00ac*/ 	.word	0x00000000
        /*00b0*/ 	.short	0x0000
        /*00b2*/ 	.short	0x0000
        /*00b4*/ 	.byte	0x00, 0xf5, 0x21, 0x00


	//----- nvinfo : EIATTR_SPARSE_MMA_MASK
	.align		4
.L_289:
        /*00b8*/ 	.byte	0x03, 0x50
        /*00ba*/ 	.short	0x0000


	//----- nvinfo : EIATTR_MAXREG_COUNT
	.align		4
        /*00bc*/ 	.byte	0x03, 0x1b
        /*00be*/ 	.short	0x00ff


	//----- nvinfo : EIATTR_NUM_BARRIERS
	.align		4
        /*00c0*/ 	.byte	0x02, 0x4c
        /*00c2*/ 	.byte	0x01
	.zero		1


	//----- nvinfo : EIATTR_MERCURY_ISA_VERSION
	.align		4
        /*00c4*/ 	.byte	0x03, 0x5f
        /*00c6*/ 	.short	0x0101


	//----- nvinfo : EIATTR_VRC_CTA_INIT_COUNT
	.align		4
        /*00c8*/ 	.byte	0x02, 0x4a
	.zero		1
	.zero		1


	//----- nvinfo : EIATTR_EXIT_INSTR_OFFSETS
	.align		4
        /*00cc*/ 	.byte	0x04, 0x1c
        /*00ce*/ 	.short	(.L_291 - .L_290)


	//   ....[0]....
.L_290:
        /*00d0*/ 	.word	0x000003f0


	//   ....[1]....
        /*00d4*/ 	.word	0x00000530


	//----- nvinfo : EIATTR_CRS_STACK_SIZE
	.align		4
.L_291:
        /*00d8*/ 	.byte	0x04, 0x1e
        /*00da*/ 	.short	(.L_293 - .L_292)
.L_292:
        /*00dc*/ 	.word	0x00000000


	//----- nvinfo : EIATTR_CBANK_PARAM_SIZE
	.align		4
.L_293:
        /*00e0*/ 	.byte	0x03, 0x19
        /*00e2*/ 	.short	0x0040


	//----- nvinfo : EIATTR_PARAM_CBANK
	.align		4
        /*00e4*/ 	.byte	0x04, 0x0a
        /*00e6*/ 	.short	(.L_295 - .L_294)
	.align		4
.L_294:
        /*00e8*/ 	.word	index@(.nv.constant0._ZN17fastertransformer22applyRepetitionPenaltyI6__halfLNS_21RepetitionPenaltyTypeE1EEEvPT_fPKiPiiiiiS6_ii)
        /*00ec*/ 	.short	0x0380
        /*00ee*/ 	.short	0x0040


	//----- nvinfo : EIATTR_SW_WAR
	.align		4
.L_295:
        /*00f0*/ 	.byte	0x04, 0x36
        /*00f2*/ 	.short	(.L_297 - .L_296)
.L_296:
        /*00f4*/ 	.word	0x00000008
.L_297:


//--------------------- .nv.info._ZN17fastertransformer22applyRepetitionPenaltyI6__halfLNS_21RepetitionPenaltyTypeE0EEEvPT_fPKiPiiiiiS6_ii --------------------------
	.section	.nv.info._ZN17fastertransformer22applyRepetitionPenaltyI6__halfLNS_21RepetitionPenaltyTypeE0EEEvPT_fPKiPiiiiiS6_ii,"",@"SHT_CUDA_INFO"
	.sectionflags	@""
	.align	4


	//----- nvinfo : EIATTR_CUDA_API_VERSION
	.align		4
        /*0000*/ 	.byte	0x04, 0x37
        /*0002*/ 	.short	(.L_299 - .L_298)
.L_298:
        /*0004*/ 	.word	0x00000082


	//----- nvinfo : EIATTR_KPARAM_INFO
	.align		4
.L_299:
        /*0008*/ 	.byte	0x04, 0x17
        /*000a*/ 	.short	(.L_301 - .L_300)
.L_300:
        /*000c*/ 	.word	0x00000000
        /*0010*/ 	.short	0x000a
        /*0012*/ 	.short	0x003c
        /*0014*/ 	.byte	0x00, 0xf0, 0x11, 0x00


	//----- nvinfo : EIATTR_KPARAM_INFO
	.align		4
.L_301:
        /*0018*/ 	.byte	0x04, 0x17
        /*001a*/ 	.short	(.L_303 - .L_302)
.L_302:
        /*001c*/ 	.word	0x00000000
        /*0020*/ 	.short	0x0009
        /*0022*/ 	.short	0x0038
        /*0024*/ 	.byte	0x00, 0xf0, 0x11, 0x00


	//----- nvinfo : EIATTR_KPARAM_INFO
	.align		4
.L_303:
        /*0028*/ 	.byte	0x04, 0x17
        /*002a*/ 	.short	(.L_305 - .L_304)
.L_304:
        /*002c*/ 	.word	0x00000000
        /*0030*/ 	.short	0x0008
        /*0032*/ 	.short	0x0030
        /*0034*/ 	.byte	0x00, 0xf5, 0x21, 0x00


	//----- nvinfo : EIATTR_KPARAM_INFO
	.align		4
.L_305:
        /*0038*/ 	.byte	0x04, 0x17
        /*003a*/ 	.short	(.L_307 - .L_306)
.L_306:
        /*003c*/ 	.word	0x00000000
        /*0040*/ 	.short	0x0007
        /*0042*/ 	.short	0x002c
        /*0044*/ 	.byte	0x00, 0xf0, 0x11, 0x00


	//----- nvinfo : EIATTR_KPARAM_INFO
	.align		4
.L_307:
        /*0048*/ 	.byte	0x04, 0x17
        /*004a*/ 	.short	(.L_309 - .L_308)
.L_308:
        /*004c*/ 	.word	0x00000000
        /*0050*/ 	.short	0x0006
        /*0052*/ 	.short	0x0028
        /*0054*/ 	.byte	0x00, 0xf0, 0x11, 0x00


	//----- nvinfo : EIATTR_KPARAM_INFO
	.align		4
.L_309:
        /*0058*/ 	.byte	0x04, 0x17
        /*005a*/ 	.short	(.L_311 - .L_310)
.L_310:
        /*005c*/ 	.word	0x00000000
        /*0060*/ 	.short	0x0005
        /*0062*/ 	.short	0x0024
        /*0064*/ 	.byte	0x00, 0xf0, 0x11, 0x00


	//----- nvinfo : EIATTR_KPARAM_INFO
	.align		4
.L_311:
        /*0068*/ 	.byte	0x04, 0x17
        /*006a*/ 	.short	(.L_313 - .L_312)
.L_312:
        /*006c*/ 	.word	0x00000000
        /*0070*/ 	.short	0x0004
        /*0072*/ 	.short	0x0020
        /*0074*/ 	.byte	0x00, 0xf0, 0x11, 0x00


	//----- nvinfo : EIATTR_KPARAM_INFO
	.align		4
.L_313:
        /*0078*/ 	.byte	0x04, 0x17
        /*007a*/ 	.short	(.L_315 - .L_314)
.L_314:
        /*007c*/ 	.word	0x00000000
        /*0080*/ 	.short	0x0003
        /*0082*/ 	.short	0x0018
        /*0084*/ 	.byte	0x00, 0xf5, 0x21, 0x00


	//----- nvinfo : EIATTR_KPARAM_INFO
	.align		4
.L_315:
        /*0088*/ 	.byte	0x04, 0x17
        /*008a*/ 	.short	(.L_317 - .L_316)
.L_316:
        /*008c*/ 	.word	0x00000000
        /*0090*/ 	.short	0x0002
        /*0092*/ 	.short	0x0010
        /*0094*/ 	.byte	0x00, 0xf5, 0x21, 0x00


	//----- nvinfo : EIATTR_KPARAM_INFO
	.align		4
.L_317:
        /*0098*/ 	.byte	0x04, 0x17
        /*009a*/ 	.short	(.L_319 - .L_318)
.L_318:
        /*009c*/ 	.word	0x00000000
        /*00a0*/ 	.short	0x0001
        /*00a2*/ 	.short	0x0008
        /*00a4*/ 	.byte	0x00, 0xf0, 0x11, 0x00


	//----- nvinfo : EIATTR_KPARAM_INFO
	.align		4
.L_319:
        /*00a8*/ 	.byte	0x04, 0x17
        /*00aa*/ 	.short	(.L_321 - .L_320)
.L_320:
        /*00ac*/ 	.word	0x00000000
        /*00b0*/ 	.short	0x0000
        /*00b2*/ 	.short	0x0000
        /*00b4*/ 	.byte	0x00, 0xf5, 0x21, 0x00


	//----- nvinfo : EIATTR_SPARSE_MMA_MASK
	.align		4
.L_321:
        /*00b8*/ 	.byte	0x03, 0x50
        /*00ba*/ 	.short	0x0000


	//----- nvinfo : EIATTR_MAXREG_COUNT
	.align		4
        /*00bc*/ 	.byte	0x03, 0x1b
        /*00be*/ 	.short	0x00ff


	//----- nvinfo : EIATTR_NUM_BARRIERS
	.align		4
        /*00c0*/ 	.byte	0x02, 0x4c
        /*00c2*/ 	.byte	0x01
	.zero		1


	//----- nvinfo : EIATTR_MERCURY_ISA_VERSION
	.align		4
        /*00c4*/ 	.byte	0x03, 0x5f
        /*00c6*/ 	.short	0x0101


	//----- nvinfo : EIATTR_VRC_CTA_INIT_COUNT
	.align		4
        /*00c8*/ 	.byte	0x02, 0x4a
	.zero		1
	.zero		1


	//----- nvinfo : EIATTR_EXIT_INSTR_OFFSETS
	.align		4
        /*00cc*/ 	.byte	0x04, 0x1c
        /*00ce*/ 	.short	(.L_323 - .L_322)


	//   ....[0]....
.L_322:
        /*00d0*/ 	.word	0x000003c0


	//   ....[1]....
        /*00d4*/ 	.word	0x00000500


	//----- nvinfo : EIATTR_CRS_STACK_SIZE
	.align		4
.L_323:
        /*00d8*/ 	.byte	0x04, 0x1e
        /*00da*/ 	.short	(.L_325 - .L_324)
.L_324:
        /*00dc*/ 	.word	0x00000000


	//----- nvinfo : EIATTR_CBANK_PARAM_SIZE
	.align		4
.L_325:
        /*00e0*/ 	.byte	0x03, 0x19
        /*00e2*/ 	.short	0x0040


	//----- nvinfo : EIATTR_PARAM_CBANK
	.align		4
        /*00e4*/ 	.byte	0x04, 0x0a
        /*00e6*/ 	.short	(.L_327 - .L_326)
	.align		4
.L_326:
        /*00e8*/ 	.word	index@(.nv.constant0._ZN17fastertransformer22applyRepetitionPenaltyI6__halfLNS_21RepetitionPenaltyTypeE0EEEvPT_fPKiPiiiiiS6_ii)
        /*00ec*/ 	.short	0x0380
        /*00ee*/ 	.short	0x0040


	//----- nvinfo : EIATTR_SW_WAR
	.align		4
.L_327:
        /*00f0*/ 	.byte	0x04, 0x36
        /*00f2*/ 	.short	(.L_329 - .L_328)
.L_328:
        /*00f4*/ 	.word	0x00000008
.L_329:


//--------------------- .nv.info._ZN17fastertransformer22applyRepetitionPenaltyIfLNS_21RepetitionPenaltyTypeE1EEEvPT_fPKiPiiiiiS5_ii --------------------------
	.section	.nv.info._ZN17fastertransformer22applyRepetitionPenaltyIfLNS_21RepetitionPenaltyTypeE1EEEvPT_fPKiPiiiiiS5_ii,"",@"SHT_CUDA_INFO"
	.sectionflags	@""
	.align	4


	//----- nvinfo : EIATTR_CUDA_API_VERSION
	.align		4
        /*0000*/ 	.byte	0x04, 0x37
        /*0002*/ 	.short	(.L_331 - .L_330)
.L_330:
        /*0004*/ 	.word	0x00000082


	//----- nvinfo : EIATTR_KPARAM_INFO
	.align		4
.L_331:
        /*0008*/ 	.byte	0x04, 0x17
        /*000a*/ 	.short	(.L_333 - .L_332)
.L_332:
        /*000c*/ 	.word	0x00000000
        /*0010*/ 	.short	0x000a
        /*0012*/ 	.short	0x003c
        /*0014*/ 	.byte	0x00, 0xf0, 0x11, 0x00


	//----- nvinfo : EIATTR_KPARAM_INFO
	.align		4
.L_333:
        /*0018*/ 	.byte	0x04, 0x17
        /*001a*/ 	.short	(.L_335 - .L_334)
.L_334:
        /*001c*/ 	.word	0x00000000
        /*0020*/ 	.short	0x0009
        /*0022*/ 	.short	0x0038
        /*0024*/ 	.byte	0x00, 0xf0, 0x11, 0x00


	//----- nvinfo : EIATTR_KPARAM_INFO
	.align		4
.L_335:
        /*0028*/ 	.byte	0x04, 0x17
        /*002a*/ 	.short	(.L_337 - .L_336)
.L_336:
        /*002c*/ 	.word	0x00000000
        /*0030*/ 	.short	0x0008
        /*0032*/ 	.short	0x0030
        /*0034*/ 	.byte	0x00, 0xf5, 0x21, 0x00


	//----- nvinfo : EIATTR_KPARAM_INFO
	.align		4
.L_337:
        /*0038*/ 	.byte	0x04, 0x17
        /*003a*/ 	.short	(.L_339 - .L_338)
.L_338:
        /*003c*/ 	.word	0x00000000
        /*0040*/ 	.short	0x0007
        /*0042*/ 	.short	0x002c
        /*0044*/ 	.byte	0x00, 0xf0, 0x11, 0x00


	//----- nvinfo : EIATTR_KPARAM_INFO
	.align		4
.L_339:
        /*0048*/ 	.byte	0x04, 0x17
        /*004a*/ 	.short	(.L_341 - .L_340)
.L_340:
        /*004c*/ 	.word	0x00000000
        /*0050*/ 	.short	0x0006
        /*0052*/ 	.short	0x0028
        /*0054*/ 	.byte	0x00, 0xf0, 0x11, 0x00


	//----- nvinfo : EIATTR_KPARAM_INFO
	.align		4
.L_341:
        /*0058*/ 	.byte	0x04, 0x17
        /*005a*/ 	.short	(.L_343 - .L_342)
.L_342:
        /*005c*/ 	.word	0x00000000
        /*0060*/ 	.short	0x0005
        /*0062*/ 	.short	0x0024
        /*0064*/ 	.byte	0x00, 0xf0, 0x11, 0x00


	//----- nvinfo : EIATTR_KPARAM_INFO
	.align		4
.L_343:
        /*0068*/ 	.byte	0x04, 0x17
        /*006a*/ 	.short	(.L_345 - .L_344)
.L_344:
        /*006c*/ 	.word	0x00000000
        /*0070*/ 	.short	0x0004
        /*0072*/ 	.short	0x0020
        /*0074*/ 	.byte	0x00, 0xf0, 0x11, 0x00


	//----- nvinfo : EIATTR_KPARAM_INFO
	.align		4
.L_345:
        /*0078*/ 	.byte	0x04, 0x17
        /*007a*/ 	.short	(.L_347 - .L_346)
.L_346:
        /*007c*/ 	.word	0x00000000
        /*0080*/ 	.short	0x0003
        /*0082*/ 	.short	0x0018
        /*0084*/ 	.byte	0x00, 0xf5, 0x21, 0x00


	//----- nvinfo : EIATTR_KPARAM_INFO
	.align		4
.L_347:
        /*0088*/ 	.byte	0x04, 0x17
        /*008a*/ 	.short	(.L_349 - .L_348)
.L_348:
        /*008c*/ 	.word	0x00000000
        /*0090*/ 	.short	0x0002
        /*0092*/ 	.short	0x0010
        /*0094*/ 	.byte	0x00, 0xf5, 0x21, 0x00


	//----- nvinfo : EIATTR_KPARAM_INFO
	.align		4
.L_349:
        /*0098*/ 	.byte	0x04, 0x17
        /*009a*/ 	.short	(.L_351 - .L_350)
.L_350:
        /*009c*/ 	.word	0x00000000
        /*00a0*/ 	.short	0x0001
        /*00a2*/ 	.short	0x0008
        /*00a4*/ 	.byte	0x00, 0xf0, 0x11, 0x00


	//----- nvinfo : EIATTR_KPARAM_INFO
	.align		4
.L_351:
        /*00a8*/ 	.byte	0x04, 0x17
        /*00aa*/ 	.short	(.L_353 - .L_352)
.L_352:
        /*00ac*/ 	.word	0x00000000
        /*00b0*/ 	.short	0x0000
        /*00b2*/ 	.short	0x0000
        /*00b4*/ 	.byte	0x00, 0xf5, 0x21, 0x00


	//----- nvinfo : EIATTR_SPARSE_MMA_MASK
	.align		4
.L_353:
        /*00b8*/ 	.byte	0x03, 0x50
        /*00ba*/ 	.short	0x0000


	//----- nvinfo : EIATTR_MAXREG_COUNT
	.align		4
        /*00bc*/ 	.byte	0x03, 0x1b
        /*00be*/ 	.short	0x00ff


	//----- nvinfo : EIATTR_NUM_BARRIERS
	.align		4
        /*00c0*/ 	.byte	0x02, 0x4c
        /*00c2*/ 	.byte	0x01
	.zero		1


	//----- nvinfo : EIATTR_MERCURY_ISA_VERSION
	.align		4
        /*00c4*/ 	.byte	0x03, 0x5f
        /*00c6*/ 	.short	0x0101


	//----- nvinfo : EIATTR_VRC_CTA_INIT_COUNT
	.align		4
        /*00c8*/ 	.byte	0x02, 0x4a
	.zero		1
	.zero		1


	//----- nvinfo : EIATTR_EXIT_INSTR_OFFSETS
	.align		4
        /*00cc*/ 	.byte	0x04, 0x1c
        /*00ce*/ 	.short	(.L_355 - .L_354)


	//   ....[0]....
.L_354:
        /*00d0*/ 	.word	0x000003e0


	//   ....[1]....
        /*00d4*/ 	.word	0x00000510


	//----- nvinfo : EIATTR_CRS_STACK_SIZE
	.align		4
.L_355:
        /*00d8*/ 	.byte	0x04, 0x1e
        /*00da*/ 	.short	(.L_357 - .L_356)
.L_356:
        /*00dc*/ 	.word	0x00000000


	//----- nvinfo : EIATTR_CBANK_PARAM_SIZE
	.align		4
.L_357:
        /*00e0*/ 	.byte	0x03, 0x19
        /*00e2*/ 	.short	0x0040


	//----- nvinfo : EIATTR_PARAM_CBANK
	.align		4
        /*00e4*/ 	.byte	0x04, 0x0a
        /*00e6*/ 	.short	(.L_359 - .L_358)
	.align		4
.L_358:
        /*00e8*/ 	.word	index@(.nv.constant0._ZN17fastertransformer22applyRepetitionPenaltyIfLNS_21RepetitionPenaltyTypeE1EEEvPT_fPKiPiiiiiS5_ii)
        /*00ec*/ 	.short	0x0380
        /*00ee*/ 	.short	0x0040


	//----- nvinfo : EIATTR_SW_WAR
	.align		4
.L_359:
        /*00f0*/ 	.byte	0x04, 0x36
        /*00f2*/ 	.short	(.L_361 - .L_360)
.L_360:
        /*00f4*/ 	.word	0x00000008
.L_361:


//--------------------- .nv.info._ZN17fastertransformer22applyRepetitionPenaltyIfLNS_21RepetitionPenaltyTypeE0EEEvPT_fPKiPiiiiiS5_ii --------------------------
	.section	.nv.info._ZN17fastertransformer22applyRepetitionPenaltyIfLNS_21RepetitionPenaltyTypeE0EEEvPT_fPKiPiiiiiS5_ii,"",@"SHT_CUDA_INFO"
	.sectionflags	@""
	.align	4


	//----- nvinfo : EIATTR_CUDA_API_VERSION
	.align		4
        /*0000*/ 	.byte	0x04, 0x37
        /*0002*/ 	.short	(.L_363 - .L_362)
.L_362:
        /*0004*/ 	.word	0x00000082


	//----- nvinfo : EIATTR_KPARAM_INFO
	.align		4
.L_363:
        /*0008*/ 	.byte	0x04, 0x17
        /*000a*/ 	.short	(.L_365 - .L_364)
.L_364:
        /*000c*/ 	.word	0x00000000
        /*0010*/ 	.short	0x000a
        /*0012*/ 	.short	0x003c
        /*0014*/ 	.byte	0x00, 0xf0, 0x11, 0x00


	//----- nvinfo : EIATTR_KPARAM_INFO
	.align		4
.L_365:
        /*0018*/ 	.byte	0x04, 0x17
        /*001a*/ 	.short	(.L_367 - .L_366)
.L_366:
        /*001c*/ 	.word	0x00000000
        /*0020*/ 	.short	0x0009
        /*0022*/ 	.short	0x0038
        /*0024*/ 	.byte	0x00, 0xf0, 0x11, 0x00


	//----- nvinfo : EIATTR_KPARAM_INFO
	.align		4
.L_367:
        /*0028*/ 	.byte	0x04, 0x17
        /*002a*/ 	.short	(.L_369 - .L_368)
.L_368:
        /*002c*/ 	.word	0x00000000
        /*0030*/ 	.short	0x0008
        /*0032*/ 	.short	0x0030
        /*0034*/ 	.byte	0x00, 0xf5, 0x21, 0x00


	//----- nvinfo : EIATTR_KPARAM_INFO
	.align		4
.L_369:
        /*0038*/ 	.byte	0x04, 0x17
        /*003a*/ 	.short	(.L_371 - .L_370)
.L_370:
        /*003c*/ 	.word	0x00000000
        /*0040*/ 	.short	0x0007
        /*0042*/ 	.short	0x002c
        /*0044*/ 	.byte	0x00, 0xf0, 0x11, 0x00


	//----- nvinfo : EIATTR_KPARAM_INFO
	.align		4
.L_371:
        /*0048*/ 	.byte	0x04, 0x17
        /*004a*/ 	.short	(.L_373 - .L_372)
.L_372:
        /*004c*/ 	.word	0x00000000
        /*0050*/ 	.short	0x0006
        /*0052*/ 	.short	0x0028
        /*0054*/ 	.byte	0x00, 0xf0, 0x11, 0x00


	//----- nvinfo : EIATTR_KPARAM_INFO
	.align		4
.L_373:
        /*0058*/ 	.byte	0x04, 0x17
        /*005a*/ 	.short	(.L_375 - .L_374)
.L_374:
        /*005c*/ 	.word	0x00000000
        /*0060*/ 	.short	0x0005
        /*0062*/ 	.short	0x0024
        /*0064*/ 	.byte	0x00, 0xf0, 0x11, 0x00


	//----- nvinfo : EIATTR_KPARAM_INFO
	.align		4
.L_375:
        /*0068*/ 	.byte	0x04, 0x17
        /*006a*/ 	.short	(.L_377 - .L_376)
.L_376:
        /*006c*/ 	.word	0x00000000
        /*0070*/ 	.short	0x0004
        /*0072*/ 	.short	0x0020
        /*0074*/ 	.byte	0x00, 0xf0, 0x11, 0x00


	//----- nvinfo : EIATTR_KPARAM_INFO
	.align		4
.L_377:
        /*0078*/ 	.byte	0x04, 0x17
        /*007a*/ 	.short	(.L_379 - .L_378)
.L_378:
        /*007c*/ 	.word	0x00000000
        /*0080*/ 	.short	0x0003
        /*0082*/ 	.short	0x0018
        /*0084*/ 	.byte	0x00, 0xf5, 0x21, 0x00


	//----- nvinfo : EIATTR_KPARAM_INFO
	.align		4
.L_379:
        /*0088*/ 	.byte	0x04, 0x17
        /*008a*/ 	.short	(.L_381 - .L_380)
.L_380:
        /*008c*/ 	.word	0x00000000
        /*0090*/ 	.short	0x0002
        /*0092*/ 	.short	0x0010
        /*0094*/ 	.byte	0x00, 0xf5, 0x21, 0x00


	//----- nvinfo : EIATTR_KPARAM_INFO
	.align		4
.L_381:
        /*0098*/ 	.byte	0x04, 0x17
        /*009a*/ 	.short	(.L_383 - .L_382)
.L_382:
        /*009c*/ 	.word	0x00000000
        /*00a0*/ 	.short	0x0001
        /*00a2*/ 	.short	0x0008
        /*00a4*/ 	.byte	0x00, 0xf0, 0x11, 0x00


	//----- nvinfo : EIATTR_KPARAM_INFO
	.align		4
.L_383:
        /*00a8*/ 	.byte	0x04, 0x17
        /*00aa*/ 	.short	(.L_385 - .L_384)
.L_384:
        /*00ac*/ 	.word	0x00000000
        /*00b0*/ 	.short	0x0000
        /*00b2*/ 	.short	0x0000
        /*00b4*/ 	.byte	0x00, 0xf5, 0x21, 0x00


	//----- nvinfo : EIATTR_SPARSE_MMA_MASK
	.align		4
.L_385:
        /*00b8*/ 	.byte	0x03, 0x50
        /*00ba*/ 	.short	0x0000


	//----- nvinfo : EIATTR_MAXREG_COUNT
	.align		4
        /*00bc*/ 	.byte	0x03, 0x1b
        /*00be*/ 	.short	0x00ff


	//----- nvinfo : EIATTR_NUM_BARRIERS
	.align		4
        /*00c0*/ 	.byte	0x02, 0x4c
        /*00c2*/ 	.byte	0x01
	.zero		1


	//----- nvinfo : EIATTR_MERCURY_ISA_VERSION
	.align		4
        /*00c4*/ 	.byte	0x03, 0x5f
        /*00c6*/ 	.short	0x0101


	//----- nvinfo : EIATTR_VRC_CTA_INIT_COUNT
	.align		4
        /*00c8*/ 	.byte	0x02, 0x4a
	.zero		1
	.zero		1


	//----- nvinfo : EIATTR_EXIT_INSTR_OFFSETS
	.align		4
        /*00cc*/ 	.byte	0x04, 0x1c
        /*00ce*/ 	.short	(.L_387 - .L_386)


	//   ....[0]....
.L_386:
        /*00d0*/ 	.word	0x000003b0


	//   ....[1]....
        /*00d4*/ 	.word	0x000004e0


	//----- nvinfo : EIATTR_CRS_STACK_SIZE
	.align		4
.L_387:
        /*00d8*/ 	.byte	0x04, 0x1e
        /*00da*/ 	.short	(.L_389 - .L_388)
.L_388:
        /*00dc*/ 	.word	0x00000000


	//----- nvinfo : EIATTR_CBANK_PARAM_SIZE
	.align		4
.L_389:
        /*00e0*/ 	.byte	0x03, 0x19
        /*00e2*/ 	.short	0x0040


	//----- nvinfo : EIATTR_PARAM_CBANK
	.align		4
        /*00e4*/ 	.byte	0x04, 0x0a
        /*00e6*/ 	.short	(.L_391 - .L_390)
	.align		4
.L_390:
        /*00e8*/ 	.word	index@(.nv.constant0._ZN17fastertransformer22applyRepetitionPenaltyIfLNS_21RepetitionPenaltyTypeE0EEEvPT_fPKiPiiiiiS5_ii)
        /*00ec*/ 	.short	0x0380
        /*00ee*/ 	.short	0x0040


	//----- nvinfo : EIATTR_SW_WAR
	.align		4
.L_391:
        /*00f0*/ 	.byte	0x04, 0x36
        /*00f2*/ 	.short	(.L_393 - .L_392)
.L_392:
        /*00f4*/ 	.word	0x00000008
.L_393:


//--------------------- .nv.info._ZN17fastertransformer28batchApplyTemperaturePenaltyI6__halfEEvPT_PKS2_PKfiii --------------------------
	.section	.nv.info._ZN17fastertransformer28batchApplyTemperaturePenaltyI6__halfEEvPT_PKS2_PKfiii,"",@"SHT_CUDA_INFO"
	.sectionflags	@""
	.align	4


	//----- nvinfo : EIATTR_CUDA_API_VERSION
	.align		4
        /*0000*/ 	.byte	0x04, 0x37
        /*0002*/ 	.short	(.L_395 - .L_394)
.L_394:
        /*0004*/ 	.word	0x00000082


	//----- nvinfo : EIATTR_KPARAM_INFO
	.align		4
.L_395:
        /*0008*/ 	.byte	0x04, 0x17
        /*000a*/ 	.short	(.L_397 - .L_396)
.L_396:
        /*000c*/ 	.word	0x00000000
        /*0010*/ 	.short	0x0005
        /*0012*/ 	.short	0x0020
        /*0014*/ 	.byte	0x00, 0xf0, 0x11, 0x00


	//----- nvinfo : EIATTR_KPARAM_INFO
	.align		4
.L_397:
        /*0018*/ 	.byte	0x04, 0x17
        /*001a*/ 	.short	(.L_399 - .L_398)
.L_398:
        /*001c*/ 	.word	0x00000000
        /*0020*/ 	.short	0x0004
        /*0022*/ 	.short	0x001c
        /*0024*/ 	.byte	0x00, 0xf0, 0x11, 0x00


	//----- nvinfo : EIATTR_KPARAM_INFO
	.align		4
.L_399:
        /*0028*/ 	.byte	0x04, 0x17
        /*002a*/ 	.short	(.L_401 - .L_400)
.L_400:
        /*002c*/ 	.word	0x00000000
        /*0030*/ 	.short	0x0003
        /*0032*/ 	.short	0x0018
        /*0034*/ 	.byte	0x00, 0xf0, 0x11, 0x00


	//----- nvinfo : EIATTR_KPARAM_INFO
	.align		4
.L_401:
        /*0038*/ 	.byte	0x04, 0x17
        /*003a*/ 	.short	(.L_403 - .L_402)
.L_402:
        /*003c*/ 	.word	0x00000000
        /*0040*/ 	.short	0x0002
        /*0042*/ 	.short	0x0010
        /*0044*/ 	.byte	0x00, 0xf5, 0x21, 0x00


	//----- nvinfo : EIATTR_KPARAM_INFO
	.align		4
.L_403:
        /*0048*/ 	.byte	0x04, 0x17
        /*004a*/ 	.short	(.L_405 - .L_404)
.L_404:
        /*004c*/ 	.word	0x00000000
        /*0050*/ 	.short	0x0001
        /*0052*/ 	.short	0x0008
        /*0054*/ 	.byte	0x00, 0xf5, 0x21, 0x00


	//----- nvinfo : EIATTR_KPARAM_INFO
	.align		4
.L_405:
        /*0058*/ 	.byte	0x04, 0x17
        /*005a*/ 	.short	(.L_407 - .L_406)
.L_406:
        /*005c*/ 	.word	0x00000000
        /*0060*/ 	.short	0x0000
        /*0062*/ 	.short	0x0000
        /*0064*/ 	.byte	0x00, 0xf5, 0x21, 0x00


	//----- nvinfo : EIATTR_SPARSE_MMA_MASK
	.align		4
.L_407:
        /*0068*/ 	.byte	0x03, 0x50
        /*006a*/ 	.short	0x0000


	//----- nvinfo : EIATTR_MAXREG_COUNT
	.align		4
        /*006c*/ 	.byte	0x03, 0x1b
        /*006e*/ 	.short	0x00ff


	//----- nvinfo : EIATTR_NUM_BARRIERS
	.align		4
        /*0070*/ 	.byte	0x02, 0x4c
        /*0072*/ 	.byte	0x01
	.zero		1


	//----- nvinfo : EIATTR_MERCURY_ISA_VERSION
	.align		4
        /*0074*/ 	.byte	0x03, 0x5f
        /*0076*/ 	.short	0x0101


	//----- nvinfo : EIATTR_VRC_CTA_INIT_COUNT
	.align		4
        /*0078*/ 	.byte	0x02, 0x4a
	.zero		1
	.zero		1


	//----- nvinfo : EIATTR_EXIT_INSTR_OFFSETS
	.align		4
        /*007c*/ 	.byte	0x04, 0x1c
        /*007e*/ 	.short	(.L_409 - .L_408)


	//   ....[0]....
.L_408:
        /*0080*/ 	.word	0x00000160


	//   ....[1]....
        /*0084*/ 	.word	0x000005e0


	//   ....[2]....
        /*0088*/ 	.word	0x000009c0


	//----- nvinfo : EIATTR_CRS_STACK_SIZE
	.align		4
.L_409:
        /*008c*/ 	.byte	0x04, 0x1e
        /*008e*/ 	.short	(.L_411 - .L_410)
.L_410:
        /*0090*/ 	.word	0x00000000


	//----- nvinfo : EIATTR_CBANK_PARAM_SIZE
	.align		4
.L_411:
        /*0094*/ 	.byte	0x03, 0x19
        /*0096*/ 	.short	0x0024


	//----- nvinfo : EIATTR_PARAM_CBANK
	.align		4
        /*0098*/ 	.byte	0x04, 0x0a
        /*009a*/ 	.short	(.L_413 - .L_412)
	.align		4
.L_412:
        /*009c*/ 	.word	index@(.nv.constant0._ZN17fastertransformer28batchApplyTemperaturePenaltyI6__halfEEvPT_PKS2_PKfiii)
        /*00a0*/ 	.short	0x0380
        /*00a2*/ 	.short	0x0024


	//----- nvinfo : EIATTR_SW_WAR
	.align		4
.L_413:
        /*00a4*/ 	.byte	0x04, 0x36
        /*00a6*/ 	.short	(.L_415 - .L_414)
.L_414:
        /*00a8*/ 	.word	0x00000008
.L_415:


//--------------------- .nv.info._ZN17fastertransformer28batchApplyTemperaturePenaltyIfEEvPT_PKS1_PKfiii --------------------------
	.section	.nv.info._ZN17fastertransformer28batchApplyTemperaturePenaltyIfEEvPT_PKS1_PKfiii,"",@"SHT_CUDA_INFO"
	.sectionflags	@""
	.align	4


	//----- nvinfo : EIATTR_CUDA_API_VERSION
	.align		4
        /*0000*/ 	.byte	0x04, 0x37
        /*0002*/ 	.short	(.L_417 - .L_416)
.L_416:
        /*0004*/ 	.word	0x00000082


	//----- nvinfo : EIATTR_KPARAM_INFO
	.align		4
.L_417:
        /*0008*/ 	.byte	0x04, 0x17
        /*000a*/ 	.short	(.L_419 - .L_418)
.L_418:
        /*000c*/ 	.word	0x00000000
        /*0010*/ 	.short	0x0005
        /*0012*/ 	.short	0x0020
        /*0014*/ 	.byte	0x00, 0xf0, 0x11, 0x00


	//----- nvinfo : EIATTR_KPARAM_INFO
	.align		4
.L_419:
        /*0018*/ 	.byte	0x04, 0x17
        /*001a*/ 	.short	(.L_421 - .L_420)
.L_420:
        /*001c*/ 	.word	0x00000000
        /*0020*/ 	.short	0x0004
        /*0022*/ 	.short	0x001c
        /*0024*/ 	.byte	0x00, 0xf0, 0x11, 0x00


	//----- nvinfo : EIATTR_KPARAM_INFO
	.align		4
.L_421:
        /*0028*/ 	.byte	0x04, 0x17
        /*002a*/ 	.short	(.L_423 - .L_422)
.L_422:
        /*002c*/ 	.word	0x00000000
        /*0030*/ 	.short	0x0003
        /*0032*/ 	.short	0x0018
        /*0034*/ 	.byte	0x00, 0xf0, 0x11, 0x00


	//----- nvinfo : EIATTR_KPARAM_INFO
	.align		4
.L_423:
        /*0038*/ 	.byte	0x04, 0x17
        /*003a*/ 	.short	(.L_425 - .L_424)
.L_424:
        /*003c*/ 	.word	0x00000000
        /*0040*/ 	.short	0x0002
        /*0042*/ 	.short	0x0010
        /*0044*/ 	.byte	0x00, 0xf5, 0x21, 0x00


	//----- nvinfo : EIATTR_KPARAM_INFO
	.align		4
.L_425:
        /*0048*/ 	.byte	0x04, 0x17
        /*004a*/ 	.short	(.L_427 - .L_426)
.L_426:
        /*004c*/ 	.word	0x00000000
        /*0050*/ 	.short	0x0001
        /*0052*/ 	.short	0x0008
        /*0054*/ 	.byte	0x00, 0xf5, 0x21, 0x00


	//----- nvinfo : EIATTR_KPARAM_INFO
	.align		4
.L_427:
        /*0058*/ 	.byte	0x04, 0x17
        /*005a*/ 	.short	(.L_429 - .L_428)
.L_428:
        /*005c*/ 	.word	0x00000000
        /*0060*/ 	.short	0x0000
        /*0062*/ 	.short	0x0000
        /*0064*/ 	.byte	0x00, 0xf5, 0x21, 0x00


	//----- nvinfo : EIATTR_SPARSE_MMA_MASK
	.align		4
.L_429:
        /*0068*/ 	.byte	0x03, 0x50
        /*006a*/ 	.short	0x0000


	//----- nvinfo : EIATTR_MAXREG_COUNT
	.align		4
        /*006c*/ 	.byte	0x03, 0x1b
        /*006e*/ 	.short	0x00ff


	//----- nvinfo : EIATTR_NUM_BARRIERS
	.align		4
        /*0070*/ 	.byte	0x02, 0x4c
        /*0072*/ 	.byte	0x01
	.zero		1


	//----- nvinfo : EIATTR_MERCURY_ISA_VERSION
	.align		4
        /*0074*/ 	.byte	0x03, 0x5f
        /*0076*/ 	.short	0x0101


	//----- nvinfo : EIATTR_VRC_CTA_INIT_COUNT
	.align		4
        /*0078*/ 	.byte	0x02, 0x4a
	.zero		1
	.zero		1


	//----- nvinfo : EIATTR_EXIT_INSTR_OFFSETS
	.align		4
        /*007c*/ 	.byte	0x04, 0x1c
        /*007e*/ 	.short	(.L_431 - .L_430)


	//   ....[0]....
.L_430:
        /*0080*/ 	.word	0x00000160


	//   ....[1]....
        /*0084*/ 	.word	0x000005d0


	//   ....[2]....
        /*0088*/ 	.word	0x000009a0


	//----- nvinfo : EIATTR_CRS_STACK_SIZE
	.align		4
.L_431:
        /*008c*/ 	.byte	0x04, 0x1e
        /*008e*/ 	.short	(.L_433 - .L_432)
.L_432:
        /*0090*/ 	.word	0x00000000


	//----- nvinfo : EIATTR_CBANK_PARAM_SIZE
	.align		4
.L_433:
        /*0094*/ 	.byte	0x03, 0x19
        /*0096*/ 	.short	0x0024


	//----- nvinfo : EIATTR_PARAM_CBANK
	.align		4
        /*0098*/ 	.byte	0x04, 0x0a
        /*009a*/ 	.short	(.L_435 - .L_434)
	.align		4
.L_434:
        /*009c*/ 	.word	index@(.nv.constant0._ZN17fastertransformer28batchApplyTemperaturePenaltyIfEEvPT_PKS1_PKfiii)
        /*00a0*/ 	.short	0x0380
        /*00a2*/ 	.short	0x0024


	//----- nvinfo : EIATTR_SW_WAR
	.align		4
.L_435:
        /*00a4*/ 	.byte	0x04, 0x36
        /*00a6*/ 	.short	(.L_437 - .L_436)
.L_436:
        /*00a8*/ 	.word	0x00000008
.L_437:


//--------------------- .nv.info._ZN17fastertransformer23applyTemperaturePenaltyI6__halfEEvPT_PKS2_fiii --------------------------
	.section	.nv.info._ZN17fastertransformer23applyTemperaturePenaltyI6__halfEEvPT_PKS2_fiii,"",@"SHT_CUDA_INFO"
	.sectionflags	@""
	.align	4


	//----- nvinfo : EIATTR_CUDA_API_VERSION
	.align		4
        /*0000*/ 	.byte	0x04, 0x37
        /*0002*/ 	.short	(.L_439 - .L_438)
.L_438:
        /*0004*/ 	.word	0x00000082


	//----- nvinfo : EIATTR_KPARAM_INFO
	.align		4
.L_439:
        /*0008*/ 	.byte	0x04, 0x17
        /*000a*/ 	.short	(.L_441 - .L_440)
.L_440:
        /*000c*/ 	.word	0x00000000
        /*0010*/ 	.short	0x0005
        /*0012*/ 	.short	0x001c
        /*0014*/ 	.byte	0x00, 0xf0, 0x11, 0x00


	//----- nvinfo : EIATTR_KPARAM_INFO
	.align		4
.L_441:
        /*0018*/ 	.byte	0x04, 0x17
        /*001a*/ 	.short	(.L_443 - .L_442)
.L_442:
        /*001c*/ 	.word	0x00000000
        /*0020*/ 	.short	0x0004
        /*0022*/ 	.short	0x0018
        /*0024*/ 	.byte	0x00, 0xf0, 0x11, 0x00


	//----- nvinfo : EIATTR_KPARAM_INFO
	.align		4
.L_443:
        /*0028*/ 	.byte	0x04, 0x17
        /*002a*/ 	.short	(.L_445 - .L_444)
.L_444:
        /*002c*/ 	.word	0x00000000
        /*0030*/ 	.short	0x0003
        /*0032*/ 	.short	0x0014
        /*0034*/ 	.byte	0x00, 0xf0, 0x11, 0x00


	//----- nvinfo : EIATTR_KPARAM_INFO
	.align		4
.L_445:
        /*0038*/ 	.byte	0x04, 0x17
        /*003a*/ 	.short	(.L_447 - .L_446)
.L_446:
        /*003c*/ 	.word	0x00000000
        /*0040*/ 	.short	0x0002
        /*0042*/ 	.short	0x0010
        /*0044*/ 	.byte	0x00, 0xf0, 0x11, 0x00


	//----- nvinfo : EIATTR_KPARAM_INFO
	.align		4
.L_447:
        /*0048*/ 	.byte	0x04, 0x17
        /*004a*/ 	.short	(.L_449 - .L_448)
.L_448:
        /*004c*/ 	.word	0x00000000
        /*0050*/ 	.short	0x0001
        /*0052*/ 	.short	0x0008
        /*0054*/ 	.byte	0x00, 0xf5, 0x21, 0x00


	//----- nvinfo : EIATTR_KPARAM_INFO
	.align		4
.L_449:
        /*0058*/ 	.byte	0x04, 0x17
        /*005a*/ 	.short	(.L_451 - .L_450)
.L_450:
        /*005c*/ 	.word	0x00000000
        /*0060*/ 	.short	0x0000
        /*0062*/ 	.short	0x0000
        /*0064*/ 	.byte	0x00, 0xf5, 0x21, 0x00


	//----- nvinfo : EIATTR_SPARSE_MMA_MASK
	.align		4
.L_451:
        /*0068*/ 	.byte	0x03, 0x50
        /*006a*/ 	.short	0x0000


	//----- nvinfo : EIATTR_MAXREG_COUNT
	.align		4
        /*006c*/ 	.byte	0x03, 0x1b
        /*006e*/ 	.short	0x00ff


	//----- nvinfo : EIATTR_MERCURY_ISA_VERSION
	.align		4
        /*0070*/ 	.byte	0x03, 0x5f
        /*0072*/ 	.short	0x0101


	//----- nvinfo : EIATTR_VRC_CTA_INIT_COUNT
	.align		4
        /*0074*/ 	.byte	0x02, 0x4a
	.zero		1
	.zero		1


	//----- nvinfo : EIATTR_EXIT_INSTR_OFFSETS
	.align		4
        /*0078*/ 	.byte	0x04, 0x1c
        /*007a*/ 	.short	(.L_453 - .L_452)


	//   ....[0]....
.L_452:
        /*007c*/ 	.word	0x00000090


	//   ....[1]....
        /*0080*/ 	.word	0x000003f0


	//   ....[2]....
        /*0084*/ 	.word	0x00000660


	//----- nvinfo : EIATTR_CRS_STACK_SIZE
	.align		4
.L_453:
        /*0088*/ 	.byte	0x04, 0x1e
        /*008a*/ 	.short	(.L_455 - .L_454)
.L_454:
        /*008c*/ 	.word	0x00000000


	//----- nvinfo : EIATTR_CBANK_PARAM_SIZE
	.align		4
.L_455:
        /*0090*/ 	.byte	0x03, 0x19
        /*0092*/ 	.short	0x0020


	//----- nvinfo : EIATTR_PARAM_CBANK
	.align		4
        /*0094*/ 	.byte	0x04, 0x0a
        /*0096*/ 	.short	(.L_457 - .L_456)
	.align		4
.L_456:
        /*0098*/ 	.word	index@(.nv.constant0._ZN17fastertransformer23applyTemperaturePenaltyI6__halfEEvPT_PKS2_fiii)
        /*009c*/ 	.short	0x0380
        /*009e*/ 	.short	0x0020


	//----- nvinfo : EIATTR_SW_WAR
	.align		4
.L_457:
        /*00a0*/ 	.byte	0x04, 0x36
        /*00a2*/ 	.short	(.L_459 - .L_458)
.L_458:
        /*00a4*/ 	.word	0x00000008
.L_459:


//--------------------- .nv.info._ZN17fastertransformer23applyTemperaturePenaltyIfEEvPT_PKS1_fiii --------------------------
	.section	.nv.info._ZN17fastertransformer23applyTemperaturePenaltyIfEEvPT_PKS1_fiii,"",@"SHT_CUDA_INFO"
	.sectionflags	@""
	.align	4


	//----- nvinfo : EIATTR_CUDA_API_VERSION
	.align		4
        /*0000*/ 	.byte	0x04, 0x37
        /*0002*/ 	.short	(.L_461 - .L_460)
.L_460:
        /*0004*/ 	.word	0x00000082


	//----- nvinfo : EIATTR_KPARAM_INFO
	.align		4
.L_461:
        /*0008*/ 	.byte	0x04, 0x17
        /*000a*/ 	.short	(.L_463 - .L_462)
.L_462:
        /*000c*/ 	.word	0x00000000
        /*0010*/ 	.short	0x0005
        /*0012*/ 	.short	0x001c
        /*0014*/ 	.byte	0x00, 0xf0, 0x11, 0x00


	//----- nvinfo : EIATTR_KPARAM_INFO
	.align		4
.L_463:
        /*0018*/ 	.byte	0x04, 0x17
        /*001a*/ 	.short	(.L_465 - .L_464)
.L_464:
        /*001c*/ 	.word	0x00000000
        /*0020*/ 	.short	0x0004
        /*0022*/ 	.short	0x0018
        /*0024*/ 	.byte	0x00, 0xf0, 0x11, 0x00


	//----- nvinfo : EIATTR_KPARAM_INFO
	.align		4
.L_465:
        /*0028*/ 	.byte	0x04, 0x17
        /*002a*/ 	.short	(.L_467 - .L_466)
.L_466:
        /*002c*/ 	.word	0x00000000
        /*0030*/ 	.short	0x0003
        /*0032*/ 	.short	0x0014
        /*0034*/ 	.byte	0x00, 0xf0, 0x11, 0x00


	//----- nvinfo : EIATTR_KPARAM_INFO
	.align		4
.L_467:
        /*0038*/ 	.byte	0x04, 0x17
        /*003a*/ 	.short	(.L_469 - .L_468)
.L_468:
        /*003c*/ 	.word	0x00000000
        /*0040*/ 	.short	0x0002
        /*0042*/ 	.short	0x0010
        /*0044*/ 	.byte	0x00, 0xf0, 0x11, 0x00


	//----- nvinfo : EIATTR_KPARAM_INFO
	.align		4
.L_469:
        /*0048*/ 	.byte	0x04, 0x17
        /*004a*/ 	.short	(.L_471 - .L_470)
.L_470:
        /*004c*/ 	.word	0x00000000
        /*0050*/ 	.short	0x0001
        /*0052*/ 	.short	0x0008
        /*0054*/ 	.byte	0x00, 0xf5, 0x21, 0x00


	//----- nvinfo : EIATTR_KPARAM_INFO
	.align		4
.L_471:
        /*0058*/ 	.byte	0x04, 0x17
        /*005a*/ 	.short	(.L_473 - .L_472)
.L_472:
        /*005c*/ 	.word	0x00000000
        /*0060*/ 	.short	0x0000
        /*0062*/ 	.short	0x0000
        /*0064*/ 	.byte	0x00, 0xf5, 0x21, 0x00


	//----- nvinfo : EIATTR_SPARSE_MMA_MASK
	.align		4
.L_473:
        /*0068*/ 	.byte	0x03, 0x50
        /*006a*/ 	.short	0x0000


	//----- nvinfo : EIATTR_MAXREG_COUNT
	.align		4
        /*006c*/ 	.byte	0x03, 0x1b
        /*006e*/ 	.short	0x00ff


	//----- nvinfo : EIATTR_MERCURY_ISA_VERSION
	.align		4
        /*0070*/ 	.byte	0x03, 0x5f
        /*0072*/ 	.short	0x0101


	//----- nvinfo : EIATTR_VRC_CTA_INIT_COUNT
	.align		4
        /*0074*/ 	.byte	0x02, 0x4a
	.zero		1
	.zero		1


	//----- nvinfo : EIATTR_EXIT_INSTR_OFFSETS
	.align		4
        /*0078*/ 	.byte	0x04, 0x1c
        /*007a*/ 	.short	(.L_475 - .L_474)


	//   ....[0]....
.L_474:
        /*007c*/ 	.word	0x00000090


	//   ....[1]....
        /*0080*/ 	.word	0x000003c0


	//   ....[2]....
        /*0084*/ 	.word	0x00000620


	//----- nvinfo : EIATTR_CRS_STACK_SIZE
	.align		4
.L_475:
        /*0088*/ 	.byte	0x04, 0x1e
        /*008a*/ 	.short	(.L_477 - .L_476)
.L_476:
        /*008c*/ 	.word	0x00000000


	//----- nvinfo : EIATTR_CBANK_PARAM_SIZE
	.align		4
.L_477:
        /*0090*/ 	.byte	0x03, 0x19
        /*0092*/ 	.short	0x0020


	//----- nvinfo : EIATTR_PARAM_CBANK
	.align		4
        /*0094*/ 	.byte	0x04, 0x0a
        /*0096*/ 	.short	(.L_479 - .L_478)
	.align		4
.L_478:
        /*0098*/ 	.word	index@(.nv.constant0._ZN17fastertransformer23applyTemperaturePenaltyIfEEvPT_PKS1_fiii)
        /*009c*/ 	.short	0x0380
        /*009e*/ 	.short	0x0020


	//----- nvinfo : EIATTR_SW_WAR
	.align		4
.L_479:
        /*00a0*/ 	.byte	0x04, 0x36
        /*00a2*/ 	.short	(.L_481 - .L_480)
.L_480:
        /*00a4*/ 	.word	0x00000008
.L_481:


//--------------------- .nv.info._ZN17fastertransformer31batchApplyTemperaturePenalty_h2EP7__half2PKS0_PKfiii --------------------------
	.section	.nv.info._ZN17fastertransformer31batchApplyTemperaturePenalty_h2EP7__half2PKS0_PKfiii,"",@"SHT_CUDA_INFO"
	.sectionflags	@""
	.align	4


	//----- nvinfo : EIATTR_CUDA_API_VERSION
	.align		4
        /*0000*/ 	.byte	0x04, 0x37
        /*0002*/ 	.short	(.L_483 - .L_482)
.L_482:
        /*0004*/ 	.word	0x00000082


	//----- nvinfo : EIATTR_KPARAM_INFO
	.align		4
.L_483:
        /*0008*/ 	.byte	0x04, 0x17
        /*000a*/ 	.short	(.L_485 - .L_484)
.L_484:
        /*000c*/ 	.word	0x00000000
        /*0010*/ 	.short	0x0005
        /*0012*/ 	.short	0x0020
        /*0014*/ 	.byte	0x00, 0xf0, 0x11, 0x00


	//----- nvinfo : EIATTR_KPARAM_INFO
	.align		4
.L_485:
        /*0018*/ 	.byte	0x04, 0x17
        /*001a*/ 	.short	(.L_487 - .L_486)
.L_486:
        /*001c*/ 	.word	0x00000000
        /*0020*/ 	.short	0x0004
        /*0022*/ 	.short	0x001c
        /*0024*/ 	.byte	0x00, 0xf0, 0x11, 0x00


	//----- nvinfo : EIATTR_KPARAM_INFO
	.align		4
.L_487:
        /*0028*/ 	.byte	0x04, 0x17
        /*002a*/ 	.short	(.L_489 - .L_488)
.L_488:
        /*002c*/ 	.word	0x00000000
        /*0030*/ 	.short	0x0003
        /*0032*/ 	.short	0x0018
        /*0034*/ 	.byte	0x00, 0xf0, 0x11, 0x00


	//----- nvinfo : EIATTR_KPARAM_INFO
	.align		4
.L_489:
        /*0038*/ 	.byte	0x04, 0x17
        /*003a*/ 	.short	(.L_491 - .L_490)
.L_490:
        /*003c*/ 	.word	0x00000000
        /*0040*/ 	.short	0x0002
        /*0042*/ 	.short	0x0010
        /*0044*/ 	.byte	0x00, 0xf5, 0x21, 0x00


	//----- nvinfo : EIATTR_KPARAM_INFO
	.align		4
.L_491:
        /*0048*/ 	.byte	0x04, 0x17
        /*004a*/ 	.short	(.L_493 - .L_492)
.L_492:
        /*004c*/ 	.word	0x00000000
        /*0050*/ 	.short	0x0001
        /*0052*/ 	.short	0x0008
        /*0054*/ 	.byte	0x00, 0xf5, 0x21, 0x00


	//----- nvinfo : EIATTR_KPARAM_INFO
	.align		4
.L_493:
        /*0058*/ 	.byte	0x04, 0x17
        /*005a*/ 	.short	(.L_495 - .L_494)
.L_494:
        /*005c*/ 	.word	0x00000000
        /*0060*/ 	.short	0x0000
        /*0062*/ 	.short	0x0000
        /*0064*/ 	.byte	0x00, 0xf5, 0x21, 0x00


	//----- nvinfo : EIATTR_SPARSE_MMA_MASK
	.align		4
.L_495:
        /*0068*/ 	.byte	0x03, 0x50
        /*006a*/ 	.short	0x0000


	//----- nvinfo : EIATTR_MAXREG_COUNT
	.align		4
        /*006c*/ 	.byte	0x03, 0x1b
        /*006e*/ 	.short	0x00ff


	//----- nvinfo : EIATTR_NUM_BARRIERS
	.align		4
        /*0070*/ 	.byte	0x02, 0x4c
        /*0072*/ 	.byte	0x01
	.zero		1


	//----- nvinfo : EIATTR_EXTERNS
	.align		4
        /*0074*/ 	.byte	0x04, 0x0f
        /*0076*/ 	.short	(.L_497 - .L_496)


	//   ....[0]....
	.align		4
.L_496:
        /*0078*/ 	.word	index@(__assertfail)


	//----- nvinfo : EIATTR_MERCURY_ISA_VERSION
	.align		4
.L_497:
        /*007c*/ 	.byte	0x03, 0x5f
        /*007e*/ 	.short	0x0101


	//----- nvinfo : EIATTR_VRC_CTA_INIT_COUNT
	.align		4
        /*0080*/ 	.byte	0x02, 0x4a
	.zero		1
	.zero		1


	//----- nvinfo : EIATTR_SYSCALL_OFFSETS
	.align		4
        /*0084*/ 	.byte	0x04, 0x46
        /*0086*/ 	.short	(.L_499 - .L_498)


	//   ....[0]....
.L_498:
        /*0088*/ 	.word	0x00000140


	//   ....[1]....
        /*008c*/ 	.word	0x00000280


	//----- nvinfo : EIATTR_EXIT_INSTR_OFFSETS
	.align		4
.L_499:
        /*0090*/ 	.byte	0x04, 0x1c
        /*0092*/ 	.short	(.L_501 - .L_500)


	//   ....[0]....
.L_500:
        /*0094*/ 	.word	0x00000450


	//   ....[1]....
        /*0098*/ 	.word	0x00000910


	//   ....[2]....
        /*009c*/ 	.word	0x00000ce0


	//----- nvinfo : EIATTR_CRS_STACK_SIZE
	.align		4
.L_501:
        /*00a0*/ 	.byte	0x04, 0x1e
        /*00a2*/ 	.short	(.L_503 - .L_502)
.L_502:
        /*00a4*/ 	.word	0x00000000


	//----- nvinfo : EIATTR_CBANK_PARAM_SIZE
	.align		4
.L_503:
        /*00a8*/ 	.byte	0x03, 0x19
        /*00aa*/ 	.short	0x0024


	//----- nvinfo : EIATTR_PARAM_CBANK
	.align		4
        /*00ac*/ 	.byte	0x04, 0x0a
        /*00ae*/ 	.short	(.L_505 - .L_504)
	.align		4
.L_504:
        /*00b0*/ 	.word	index@(.nv.constant0._ZN17fastertransformer31batchApplyTemperaturePenalty_h2EP7__half2PKS0_PKfiii)
        /*00b4*/ 	.short	0x0380
        /*00b6*/ 	.short	0x0024


	//----- nvinfo : EIATTR_SW_WAR
	.align		4
.L_505:
        /*00b8*/ 	.byte	0x04, 0x36
        /*00ba*/ 	.short	(.L_507 - .L_506)
.L_506:
        /*00bc*/ 	.word	0x00000008
.L_507:


//--------------------- .nv.info._ZN17fastertransformer23applyTemperaturePenaltyI7__half2EEvPT_PKS2_fiii --------------------------
	.section	.nv.info._ZN17fastertransformer23applyTemperaturePenaltyI7__half2EEvPT_PKS2_fiii,"",@"SHT_CUDA_INFO"
	.sectionflags	@""
	.align	4


	//----- nvinfo : EIATTR_CUDA_API_VERSION
	.align		4
        /*0000*/ 	.byte	0x04, 0x37
        /*0002*/ 	.short	(.L_509 - .L_508)
.L_508:
        /*0004*/ 	.word	0x00000082


	//----- nvinfo : EIATTR_KPARAM_INFO
	.align		4
.L_509:
        /*0008*/ 	.byte	0x04, 0x17
        /*000a*/ 	.short	(.L_511 - .L_510)
.L_510:
        /*000c*/ 	.word	0x00000000
        /*0010*/ 	.short	0x0005
        /*0012*/ 	.short	0x001c
        /*0014*/ 	.byte	0x00, 0xf0, 0x11, 0x00


	//----- nvinfo : EIATTR_KPARAM_INFO
	.align		4
.L_511:
        /*0018*/ 	.byte	0x04, 0x17
        /*001a*/ 	.short	(.L_513 - .L_512)
.L_512:
        /*001c*/ 	.word	0x00000000
        /*0020*/ 	.short	0x0004
        /*0022*/ 	.short	0x0018
        /*0024*/ 	.byte	0x00, 0xf0, 0x11, 0x00


	//----- nvinfo : EIATTR_KPARAM_INFO
	.align		4
.L_513:
        /*0028*/ 	.byte	0x04, 0x17
        /*002a*/ 	.short	(.L_515 - .L_514)
.L_514:
        /*002c*/ 	.word	0x00000000
        /*0030*/ 	.short	0x0003
        /*0032*/ 	.short	0x0014
        /*0034*/ 	.byte	0x00, 0xf0, 0x11, 0x00


	//----- nvinfo : EIATTR_KPARAM_INFO
	.align		4
.L_515:
        /*0038*/ 	.byte	0x04, 0x17
        /*003a*/ 	.short	(.L_517 - .L_516)
.L_516:
        /*003c*/ 	.word	0x00000000
        /*0040*/ 	.short	0x0002
        /*0042*/ 	.short	0x0010
        /*0044*/ 	.byte	0x00, 0xf0, 0x11, 0x00


	//----- nvinfo : EIATTR_KPARAM_INFO
	.align		4
.L_517:
        /*0048*/ 	.byte	0x04, 0x17
        /*004a*/ 	.short	(.L_519 - .L_518)
.L_518:
        /*004c*/ 	.word	0x00000000
        /*0050*/ 	.short	0x0001
        /*0052*/ 	.short	0x0008
        /*0054*/ 	.byte	0x00, 0xf5, 0x21, 0x00


	//----- nvinfo : EIATTR_KPARAM_INFO
	.align		4
.L_519:
        /*0058*/ 	.byte	0x04, 0x17
        /*005a*/ 	.short	(.L_521 - .L_520)
.L_520:
        /*005c*/ 	.word	0x00000000
        /*0060*/ 	.short	0x0000
        /*0062*/ 	.short	0x0000
        /*0064*/ 	.byte	0x00, 0xf5, 0x21, 0x00


	//----- nvinfo : EIATTR_SPARSE_MMA_MASK
	.align		4
.L_521:
        /*0068*/ 	.byte	0x03, 0x50
        /*006a*/ 	.short	0x0000


	//----- nvinfo : EIATTR_MAXREG_COUNT
	.align		4
        /*006c*/ 	.byte	0x03, 0x1b
        /*006e*/ 	.short	0x00ff


	//----- nvinfo : EIATTR_EXTERNS
	.align		4
        /*0070*/ 	.byte	0x04, 0x0f
        /*0072*/ 	.short	(.L_523 - .L_522)


	//   ....[0]....
	.align		4
.L_522:
        /*0074*/ 	.word	index@(__assertfail)


	//----- nvinfo : EIATTR_MERCURY_ISA_VERSION
	.align		4
.L_523:
        /*0078*/ 	.byte	0x03, 0x5f
        /*007a*/ 	.short	0x0101


	//----- nvinfo : EIATTR_VRC_CTA_INIT_COUNT
	.align		4
        /*007c*/ 	.byte	0x02, 0x4a
	.zero		1
	.zero		1


	//----- nvinfo : EIATTR_SYSCALL_OFFSETS
	.align		4
        /*0080*/ 	.byte	0x04, 0x46
        /*0082*/ 	.short	(.L_525 - .L_524)


	//   ....[0]....
.L_524:
        /*0084*/ 	.word	0x00000140


	//   ....[1]....
        /*0088*/ 	.word	0x00000280


	//----- nvinfo : EIATTR_EXIT_INSTR_OFFSETS
	.align		4
.L_525:
        /*008c*/ 	.byte	0x04, 0x1c
        /*008e*/ 	.short	(.L_527 - .L_526)


	//   ....[0]....
.L_526:
        /*0090*/ 	.word	0x00000330


	//   ....[1]....
        /*0094*/ 	.word	0x000006b0


	//   ....[2]....
        /*0098*/ 	.word	0x00000910


	//----- nvinfo : EIATTR_CRS_STACK_SIZE
	.align		4
.L_527:
        /*009c*/ 	.byte	0x04, 0x1e
        /*009e*/ 	.short	(.L_529 - .L_528)
.L_528:
        /*00a0*/ 	.word	0x00000000


	//----- nvinfo : EIATTR_CBANK_PARAM_SIZE
	.align		4
.L_529:
        /*00a4*/ 	.byte	0x03, 0x19
        /*00a6*/ 	.short	0x0020


	//----- nvinfo : EIATTR_PARAM_CBANK
	.align		4
        /*00a8*/ 	.byte	0x04, 0x0a
        /*00aa*/ 	.short	(.L_531 - .L_530)
	.align		4
.L_530:
        /*00ac*/ 	.word	index@(.nv.constant0._ZN17fastertransformer23applyTemperaturePenaltyI7__half2EEvPT_PKS2_fiii)
        /*00b0*/ 	.short	0x0380
        /*00b2*/ 	.short	0x0020


	//----- nvinfo : EIATTR_SW_WAR
	.align		4
.L_531:
        /*00b4*/ 	.byte	0x04, 0x36
        /*00b6*/ 	.short	(.L_533 - .L_532)
.L_532:
        /*00b8*/ 	.word	0x00000008
.L_533:


//--------------------- .nv.callgraph             --------------------------
	.section	.nv.callgraph,"",@"SHT_CUDA_CALLGRAPH"
	.align	4
	.sectionentsize	8
	.align		4
        /*0000*/ 	.word	0x00000000
	.align		4
        /*0004*/ 	.word	0xffffffff
	.align		4
        /*0008*/ 	.word	index@(_ZN17fastertransformer27batchApplyRepetitionPenaltyI6__halfLNS_21RepetitionPenaltyTypeE1EEEvPT_PKfPKiiiS8_ii)
	.align		4
        /*000c*/ 	.word	index@(__assertfail)
	.align		4
        /*0010*/ 	.word	index@(_ZN17fastertransformer27batchApplyRepetitionPenaltyI6__halfLNS_21RepetitionPenaltyTypeE0EEEvPT_PKfPKiiiS8_ii)
	.align		4
        /*0014*/ 	.word	index@(__assertfail)
	.align		4
        /*0018*/ 	.word	index@(_ZN17fastertransformer27batchApplyRepetitionPenaltyIfLNS_21RepetitionPenaltyTypeE1EEEvPT_PKfPKiiiS7_ii)
	.align		4
        /*001c*/ 	.word	index@(__assertfail)
	.align		4
        /*0020*/ 	.word	index@(_ZN17fastertransformer27batchApplyRepetitionPenaltyIfLNS_21RepetitionPenaltyTypeE0EEEvPT_PKfPKiiiS7_ii)
	.align		4
        /*0024*/ 	.word	index@(__assertfail)
	.align		4
        /*0028*/ 	.word	index@(_ZN17fastertransformer31batchApplyTemperaturePenalty_h2EP7__half2PKS0_PKfiii)
	.align		4
        /*002c*/ 	.word	index@(__assertfail)
	.align		4
        /*0030*/ 	.word	index@(_ZN17fastertransformer23applyTemperaturePenaltyI7__half2EEvPT_PKS2_fiii)
	.align		4
        /*0034*/ 	.word	index@(__assertfail)
	.align		4
        /*0038*/ 	.word	0x00000000
	.align		4
        /*003c*/ 	.word	0xfffffffe
	.align		4
        /*0040*/ 	.word	0x00000000
	.align		4
        /*0044*/ 	.word	0xfffffffd
	.align		4
        /*0048*/ 	.word	0x00000000
	.align		4
        /*004c*/ 	.word	0xfffffffc


//--------------------- .nv.constant4             --------------------------
	.section	.nv.constant4,"a",@progbits
	.align	8
	.align		8
.nv.constant4:
        /*0000*/ 	.dword	__unnamed_1
	.align		8
        /*0008*/ 	.dword	__unnamed_2
	.align		8
        /*0010*/ 	.dword	__unnamed_3
	.align		8
        /*0018*/ 	.dword	__unnamed_4
	.align		8
        /*0020*/ 	.dword	__unnamed_5
	.align		8
        /*0028*/ 	.dword	__unnamed_6
	.align		8
        /*0030*/ 	.dword	$str
	.align		8
        /*0038*/ 	.dword	$str$1
	.align		8
        /*0040*/ 	.dword	$str$2
	.align		8
        /*0048*/ 	.dword	$str$4
	.align		8
        /*0050*/ 	.dword	__assertfail


//--------------------- .text._ZN17fastertransformer26batchApplyMinLengthPenaltyI6__halfEEvPT_PKiS5_S5_ii --------------------------
	.section	.text._ZN17fastertransformer26batchApplyMinLengthPenaltyI6__halfEEvPT_PKiS5_S5_ii,"ax",@progbits
	.align	128
        .global         _ZN17fastertransformer26batchApplyMinLengthPenaltyI6__halfEEvPT_PKiS5_S5_ii
        .type           _ZN17fastertransformer26batchApplyMinLengthPenaltyI6__halfEEvPT_PKiS5_S5_ii,@function
        .size           _ZN17fastertransformer26batchApplyMinLengthPenaltyI6__halfEEvPT_PKiS5_S5_ii,(.L_x_118 - _ZN17fastertransformer26batchApplyMinLengthPenaltyI6__halfEEvPT_PKiS5_S5_ii)
        .other          _ZN17fastertransformer26batchApplyMinLengthPenaltyI6__halfEEvPT_PKiS5_S5_ii,@"STO_CUDA_ENTRY STV_DEFAULT"
_ZN17fastertransformer26batchApplyMinLengthPenaltyI6__halfEEvPT_PKiS5_S5_ii:
.text._ZN17fastertransformer26batchApplyMinLengthPenaltyI6__halfEEvPT_PKiS5_S5_ii:
[----:B------:R-:W-:Y:S01]  /*0000*/  LDC R1, c[0x0][0x37c] ;  /* 0x0000df00ff017b82 */ /* 0x000fe20000000800 */
[----:B------:R-:W0:Y:S07]  /*0010*/  S2R R7, SR_TID.X ;  /* 0x0000000000077919 */ /* 0x000e2e0000002100 */
[----:B------:R-:W0:Y:S01]  /*0020*/  S2UR UR6, SR_CTAID.X ;  /* 0x00000000000679c3 */ /* 0x000e220000002500 */
[----:B------:R-:W1:Y:S07]  /*0030*/  LDCU.64 UR4, c[0x0][0x358] ;  /* 0x00006b00ff0477ac */ /* 0x000e6e0008000a00 */
[----:B------:R-:W0:Y:S08]  /*0040*/  LDC R0, c[0x0][0x360] ;  /* 0x0000d800ff007b82 */ /* 0x000e300000000800 */
[----:B------:R-:W2:Y:S08]  /*0050*/  LDC.64 R2, c[0x0][0x398] ;  /* 0x0000e600ff027b82 */ /* 0x000eb00000000a00 */
[----:B------:R-:W3:Y:S01]  /*0060*/  LDC.64 R4, c[0x0][0x388] ;  /* 0x0000e200ff047b82 */ /* 0x000ee20000000a00 */
[----:B0-----:R-:W-:-:S07]  /*0070*/  IMAD R7, R0, UR6, R7 ;  /* 0x0000000600077c24 */ /* 0x001fce000f8e0207 */
[----:B------:R-:W0:Y:S01]  /*0080*/  LDC R9, c[0x0][0x3a0] ;  /* 0x0000e800ff097b82 */ /* 0x000e220000000800 */
[----:B--2---:R-:W-:-:S06]  /*0090*/  IMAD.WIDE R2, R7, 0x4, R2 ;  /* 0x0000000407027825 */ /* 0x004fcc00078e0202 */
[----:B-1----:R-:W0:Y:S01]  /*00a0*/  LDG.E R2, desc[UR4][R2.64] ;  /* 0x0000000402027981 */ /* 0x002e22000c1e1900 */
[----:B---3--:R-:W-:-:S06]  /*00b0*/  IMAD.WIDE R4, R7, 0x4, R4 ;  /* 0x0000000407047825 */ /* 0x008fcc00078e0204 */
[----:B------:R-:W2:Y:S01]  /*00c0*/  LDG.E R5, desc[UR4][R4.64] ;  /* 0x0000000404057981 */ /* 0x000ea2000c1e1900 */
[----:B0-----:R-:W-:-:S04]  /*00d0*/  IADD3 R0, PT, PT, R2, 0x1, -R9 ;  /* 0x0000000102007810 */ /* 0x001fc80007ffe809 */
[----:B--2---:R-:W-:-:S13]  /*00e0*/  ISETP.GE.AND P0, PT, R0, R5, PT ;  /* 0x000000050000720c */ /* 0x004fda0003f06270 */
[----:B------:R-:W-:Y:S05]  /*00f0*/  @P0 EXIT ;  /* 0x000000000000094d */ /* 0x000fea0003800000 */
[----:B------:R-:W0:Y:S01]  /*0100*/  LDC.64 R2, c[0x0][0x390] ;  /* 0x0000e400ff027b82 */ /* 0x000e220000000a00 */
[----:B------:R-:W1:Y:S07]  /*0110*/  LDCU UR6, c[0x0][0x3a4] ;  /* 0x00007480ff0677ac */ /* 0x000e6e0008000800 */
[----:B------:R-:W2:Y:S01]  /*0120*/  LDC.64 R4, c[0x0][0x380] ;  /* 0x0000e000ff047b82 */ /* 0x000ea20000000a00 */
[----:B0-----:R-:W-:-:S06]  /*0130*/  IMAD.WIDE R2, R7, 0x4, R2 ;  /* 0x0000000407027825 */ /* 0x001fcc00078e0202 */
[----:B------:R-:W1:Y:S01]  /*0140*/  LDG.E R2, desc[UR4][R2.64] ;  /* 0x0000000402027981 */ /* 0x000e62000c1e1900 */
[----:B------:R-:W-:Y:S02]  /*0150*/  HFMA2 R0, -RZ, RZ, 0, -65504 ;  /* 0x0000fbffff007431 */ /* 0x000fe400000001ff */
[----:B-1----:R-:W-:-:S04]  /*0160*/  IMAD R7, R7, UR6, R2 ;  /* 0x0000000607077c24 */ /* 0x002fc8000f8e0202 */
[----:B--2---:R-:W-:-:S05]  /*0170*/  IMAD.WIDE R4, R7, 0x2, R4 ;  /* 0x0000000207047825 */ /* 0x004fca00078e0204 */
[----:B------:R-:W-:Y:S01]  /*0180*/  STG.E.U16 desc[UR4][R4.64], R0 ;  /* 0x0000000004007986 */ /* 0x000fe2000c101504 */
[----:B------:R-:W-:Y:S05]  /*0190*/  EXIT ;  /* 0x000000000000794d */ /* 0x000fea0003800000 */
.L_x_0:
[----:B------:R-:W-:-:S00]  /*01a0*/  BRA `(.L_x_0) ;  /* 0xfffffffc00fc7947 */ /* 0x000fc0000383ffff */
[----:B------:R-:W-:-:S00]  /*01b0*/  NOP ;  /* 0x0000000000007918 */ /* 0x000fc00000000000 */
        /* <DEDUP_REMOVED lines=12> */
.L_x_118:


//--------------------- .text._ZN17fastertransformer26batchApplyMinLengthPenaltyIfEEvPT_PKiS4_S4_ii --------------------------
	.section	.text._ZN17fastertransformer26batchApplyMinLengthPenaltyIfEEvPT_PKiS4_S4_ii,"ax",@progbits
	.align	128
        .global         _ZN17fastertransformer26batchApplyMinLengthPenaltyIfEEvPT_PKiS4_S4_ii
        .type           _ZN17fastertransformer26batchApplyMinLengthPenaltyIfEEvPT_PKiS4_S4_ii,@function
        .size           _ZN17fastertransformer26batchApplyMinLengthPenaltyIfEEvPT_PKiS4_S4_ii,(.L_x_119 - _ZN17fastertransformer26batchApplyMinLengthPenaltyIfEEvPT_PKiS4_S4_ii)
        .other          _ZN17fastertransformer26batchApplyMinLengthPenaltyIfEEvPT_PKiS4_S4_ii,@"STO_CUDA_ENTRY STV_DEFAULT"
_ZN17fastertransformer26batchApplyMinLengthPenaltyIfEEvPT_PKiS4_S4_ii:
.text._ZN17fastertransformer26batchApplyMinLengthPenaltyIfEEvPT_PKiS4_S4_ii:
        /* <DEDUP_REMOVED lines=21> */
[----:B------:R-:W-:Y:S01]  /*0150*/  MOV R9, 0xff7fffff ;  /* 0xff7fffff00097802 */ /* 0x000fe20000000f00 */
[----:B-1----:R-:W-:-:S04]  /*0160*/  IMAD R7, R7, UR6, R2 ;  /* 0x0000000607077c24 */ /* 0x002fc8000f8e0202 */
[----:B--2---:R-:W-:-:S05]  /*0170*/  IMAD.WIDE R4, R7, 0x4, R4 ;  /* 0x0000000407047825 */ /* 0x004fca00078e0204 */
[----:B------:R-:W-:Y:S01]  /*0180*/  STG.E desc[UR4][R4.64], R9 ;  /* 0x0000000904007986 */ /* 0x000fe2000c101904 */
[----:B------:R-:W-:Y:S05]  /*0190*/  EXIT ;  /* 0x000000000000794d */ /* 0x000fea0003800000 */
.L_x_1:
        /* <DEDUP_REMOVED lines=14> */
.L_x_119:


//--------------------- .text._ZN17fastertransformer27batchApplyRepetitionPenaltyI6__halfLNS_21RepetitionPenaltyTypeE1EEEvPT_PKfPKiiiS8_ii --------------------------
	.section	.text._ZN17fastertransformer27batchApplyRepetitionPenaltyI6__halfLNS_21RepetitionPenaltyTypeE1EEEvPT_PKfPKiiiS8_ii,"ax",@progbits
	.align	128
        .global         _ZN17fastertransformer27batchApplyRepetitionPenaltyI6__halfLNS_21RepetitionPenaltyTypeE1EEEvPT_PKfPKiiiS8_ii
        .type           _ZN17fastertransformer27batchApplyRepetitionPenaltyI6__halfLNS_21RepetitionPenaltyTypeE1EEEvPT_PKfPKiiiS8_ii,@function
        .size           _ZN17fastertransformer27batchApplyRepetitionPenaltyI6__halfLNS_21RepetitionPenaltyTypeE1EEEvPT_PKfPKiiiS8_ii,(.L_x_120 - _ZN17fastertransformer27batchApplyRepetitionPenaltyI6__halfLNS_21RepetitionPenaltyTypeE1EEEvPT_PKfPKiiiS8_ii)
        .other          _ZN17fastertransformer27batchApplyRepetitionPenaltyI6__halfLNS_21RepetitionPenaltyTypeE1EEEvPT_PKfPKiiiS8_ii,@"STO_CUDA_ENTRY STV_DEFAULT"
_ZN17fastertransformer27batchApplyRepetitionPenaltyI6__halfLNS_21RepetitionPenaltyTypeE1EEEvPT_PKfPKiiiS8_ii:
.text._ZN17fastertransformer27batchApplyRepetitionPenaltyI6__halfLNS_21RepetitionPenaltyTypeE1EEEvPT_PKfPKiiiS8_ii:
[----:B------:R-:W0:Y:S08]  /*0000*/  LDC R1, c[0x0][0x37c] ;  /* 0x0000df00ff017b82 */ /* 0x000e300000000800 */
[----:B------:R-:W1:Y:S01]  /*0010*/  LDC.64 R2, c[0x0][0x3a0] ;  /* 0x0000e800ff027b82 */ /* 0x000e620000000a00 */
[----:B------:R-:W2:Y:S01]  /*0020*/  LDCU UR4, c[0x0][0x3a8] ;  /* 0x00007500ff0477ac */ /* 0x000ea20008000800 */
[----:B------:R-:W3:Y:S01]  /*0030*/  S2R R29, SR_CTAID.X ;  /* 0x00000000001d7919 */ /* 0x000ee20000002500 */
[----:B------:R-:W4:Y:S01]  /*0040*/  LDCU.64 UR36, c[0x0][0x358] ;  /* 0x00006b00ff2477ac */ /* 0x000f220008000a00 */
[----:B------:R-:W4:Y:S04]  /*0050*/  S2R R22, SR_TID.X ;  /* 0x0000000000167919 */ /* 0x000f280000002100 */
[----:B------:R-:W3:Y:S01]  /*0060*/  S2UR UR38, SR_CgaCtaId ;  /* 0x00000000002679c3 */ /* 0x000ee20000008800 */
[----:B------:R-:W4:Y:S01]  /*0070*/  LDCU UR5, c[0x0][0x39c] ;  /* 0x00007380ff0577ac */ /* 0x000f220008000800 */
[----:B------:R-:W0:Y:S06]  /*0080*/  LDCU UR42, c[0x0][0x3ac] ;  /* 0x00007580ff2a77ac */ /* 0x000e2c0008000800 */
[----:B------:R-:W0:Y:S01]  /*0090*/  LDC.64 R16, c[0x0][0x380] ;  /* 0x0000e000ff107b82 */ /* 0x000e220000000a00 */
[----:B------:R-:W0:Y:S01]  /*00a0*/  LDCU UR39, c[0x0][0x3a8] ;  /* 0x00007500ff2777ac */ /* 0x000e220008000800 */
[----:B--2---:R-:W-:Y:S01]  /*00b0*/  IMAD.U32 R27, RZ, RZ, UR4 ;  /* 0x00000004ff1b7e24 */ /* 0x004fe2000f8e00ff */
[----:B------:R-:W2:Y:S01]  /*00c0*/  LDCU UR4, c[0x0][0x3ac] ;  /* 0x00007580ff0477ac */ /* 0x000ea20008000800 */
[----:B-1----:R-:W-:Y:S01]  /*00d0*/  ISETP.NE.U32.AND P0, PT, R2, RZ, PT ;  /* 0x000000ff0200720c */ /* 0x002fe20003f05070 */
[----:B------:R-:W1:Y:S03]  /*00e0*/  LDCU.64 UR40, c[0x0][0x398] ;  /* 0x00007300ff2877ac */ /* 0x000e660008000a00 */
[----:B------:R-:W-:-:S13]  /*00f0*/  ISETP.NE.AND.EX P0, PT, R3, RZ, PT, P0 ;  /* 0x000000ff0300720c */ /* 0x000fda0003f05300 */
[----:B------:R-:W4:Y:S01]  /*0100*/  @P0 LDC.64 R2, c[0x0][0x3a0] ;  /* 0x0000e800ff020b82 */ /* 0x000f220000000a00 */
[----:B--2---:R-:W-:Y:S01]  /*0110*/  IMAD.U32 R5, RZ, RZ, UR4 ;  /* 0x00000004ff057e24 */ /* 0x004fe2000f8e00ff */
[----:B------:R-:W-:Y:S02]  /*0120*/  UMOV UR4, 0x400 ;  /* 0x0000040000047882 */ /* 0x000fe40000000000 */
[----:B---3--:R-:W-:Y:S01]  /*0130*/  ULEA UR38, UR38, UR4, 0x18 ;  /* 0x0000000426267291 */ /* 0x008fe2000f8ec0ff */
[----:B------:R-:W-:Y:S01]  /*0140*/  BSSY.RECONVERGENT B8, `(.L_x_2) ;  /* 0x0000039000087945 */ /* 0x000fe20003800200 */
[----:B----4-:R-:W-:-:S05]  /*0150*/  @P0 IMAD.WIDE.U32 R2, R29, 0x4, R2 ;  /* 0x000000041d020825 */ /* 0x010fca00078e0002 */
[----:B------:R2:W5:Y:S01]  /*0160*/  @P0 LDG.E R27, desc[UR36][R2.64] ;  /* 0x00000024021b0981 */ /* 0x000562000c1e1900 */
[----:B------:R-:W-:Y:S02]  /*0170*/  ISETP.GE.AND P0, PT, R22, R5, PT ;  /* 0x000000051600720c */ /* 0x000fe40003f06270 */
[----:B------:R-:W-:Y:S01]  /*0180*/  LEA R25, R5, UR38, 0x2 ;  /* 0x0000002605197c11 */ /* 0x000fe2000f8e10ff */
[----:B--2---:R-:W-:-:S04]  /*0190*/  IMAD R3, R29, UR5, RZ ;  /* 0x000000051d037c24 */ /* 0x004fc8000f8e02ff */
[----:B0-----:R-:W-:-:S06]  /*01a0*/  IMAD.WIDE R16, R3, 0x2, R16 ;  /* 0x0000000203107825 */ /* 0x001fcc00078e0210 */
[----:B-1----:R-:W-:Y:S05]  /*01b0*/  @P0 BRA `(.L_x_3) ;  /* 0x0000000000c40947 */ /* 0x002fea0003800000 */
[----:B------:R-:W0:Y:S02]  /*01c0*/  LDC.64 R18, c[0x0][0x388] ;  /* 0x0000e200ff127b82 */ /* 0x000e240000000a00 */
[----:B0-----:R-:W-:-:S06]  /*01d0*/  IMAD.WIDE.U32 R18, R29, 0x4, R18 ;  /* 0x000000041d127825 */ /* 0x001fcc00078e0012 */
[----:B------:R0:W5:Y:S01]  /*01e0*/  LDG.E R18, desc[UR36][R18.64] ;  /* 0x0000002412127981 */ /* 0x000162000c1e1900 */
[----:B------:R-:W1:Y:S01]  /*01f0*/  LDC R23, c[0x0][0x360] ;  /* 0x0000d800ff177b82 */ /* 0x000e620000000800 */
[----:B------:R-:W-:-:S07]  /*0200*/  MOV R2, R22 ;  /* 0x0000001600027202 */ /* 0x000fce0000000f00 */
.L_x_8:
[C---:B------:R-:W-:Y:S01]  /*0210*/  ISETP.GE.AND P0, PT, R2.reuse, UR39, PT ;  /* 0x0000002702007c0c */ /* 0x040fe2000bf06270 */
[----:B------:R-:W-:Y:S01]  /*0220*/  BSSY.RECONVERGENT B7, `(.L_x_4) ;  /* 0x0000026000077945 */ /* 0x000fe20003800200 */
[----:B-----5:R-:W-:-:S13]  /*0230*/  ISETP.GE.AND P1, PT, R2, R27, PT ;  /* 0x0000001b0200720c */ /* 0x020fda0003f26270 */
[----:B---3--:R-:W-:Y:S05]  /*0240*/  @!P0 BRA P1, `(.L_x_5) ;  /* 0x00000000008c8947 */ /* 0x008fea0000800000 */
[----:B------:R-:W2:Y:S01]  /*0250*/  LDC.64 R4, c[0x0][0x390] ;  /* 0x0000e400ff047b82 */ /* 0x000ea20000000a00 */
[----:B------:R-:W-:-:S04]  /*0260*/  IMAD R3, R2, UR40, R29 ;  /* 0x0000002802037c24 */ /* 0x000fc8000f8e021d */
[----:B--2---:R-:W-:-:S05]  /*0270*/  IMAD.WIDE R4, R3, 0x4, R4 ;  /* 0x0000000403047825 */ /* 0x004fca00078e0204 */
[----:B0-----:R-:W2:Y:S01]  /*0280*/  LDG.E R19, desc[UR36][R4.64] ;  /* 0x0000002404137981 */ /* 0x001ea2000c1e1900 */
[----:B------:R-:W-:Y:S01]  /*0290*/  BSSY.RECONVERGENT B6, `(.L_x_6) ;  /* 0x0000013000067945 */ /* 0x000fe20003800200 */
[----:B--2---:R-:W-:-:S13]  /*02a0*/  ISETP.GE.AND P0, PT, R19, UR41, PT ;  /* 0x0000002913007c0c */ /* 0x004fda000bf06270 */
[----:B------:R-:W-:Y:S05]  /*02b0*/  @!P0 BRA `(.L_x_7) ;  /* 0x0000000000408947 */ /* 0x000fea0003800000 */
[----:B------:R-:W-:Y:S01]  /*02c0*/  MOV R14, 0x50 ;  /* 0x00000050000e7802 */ /* 0x000fe20000000f00 */
[----:B------:R-:W0:Y:S01]  /*02d0*/  LDCU.64 UR4, c[0x4][0x48] ;  /* 0x01000900ff0477ac */ /* 0x000e220008000a00 */
[----:B------:R-:W-:Y:S02]  /*02e0*/  HFMA2 R13, -RZ, RZ, 0, 0 ;  /* 0x00000000ff0d7431 */ /* 0x000fe400000001ff */
[----:B------:R-:W-:Y:S01]  /*02f0*/  IMAD.MOV.U32 R8, RZ, RZ, 0x18a ;  /* 0x0000018aff087424 */ /* 0x000fe200078e00ff */
[----:B------:R-:W2:Y:S01]  /*0300*/  LDCU.64 UR6, c[0x4][0x38] ;  /* 0x01000700ff0677ac */ /* 0x000ea20008000a00 */
[----:B------:R-:W3:Y:S01]  /*0310*/  LDC.64 R14, c[0x4][R14] ;  /* 0x010000000e0e7b82 */ /* 0x000ee20000000a00 */
[----:B------:R-:W-:Y:S01]  /*0320*/  IMAD.MOV.U32 R12, RZ, RZ, 0x1 ;  /* 0x00000001ff0c7424 */ /* 0x000fe200078e00ff */
[----:B------:R-:W4:Y:S01]  /*0330*/  LDCU.64 UR8, c[0x4][0x28] ;  /* 0x01000500ff0877ac */ /* 0x000f220008000a00 */
[----:B0-----:R-:W-:Y:S02]  /*0340*/  IMAD.U32 R4, RZ, RZ, UR4 ;  /* 0x00000004ff047e24 */ /* 0x001fe4000f8e00ff */
[----:B------:R-:W-:Y:S01]  /*0350*/  IMAD.U32 R5, RZ, RZ, UR5 ;  /* 0x00000005ff057e24 */ /* 0x000fe2000f8e00ff */
[----:B--2---:R-:W-:Y:S01]  /*0360*/  MOV R6, UR6 ;  /* 0x0000000600067c02 */ /* 0x004fe20008000f00 */
[----:B------:R-:W-:-:S02]  /*0370*/  IMAD.U32 R7, RZ, RZ, UR7 ;  /* 0x00000007ff077e24 */ /* 0x000fc4000f8e00ff */
[----:B----4-:R-:W-:Y:S01]  /*0380*/  IMAD.U32 R10, RZ, RZ, UR8 ;  /* 0x00000008ff0a7e24 */ /* 0x010fe2000f8e00ff */
[----:B------:R-:W-:-:S07]  /*0390*/  MOV R11, UR9 ;  /* 0x00000009000b7c02 */ /* 0x000fce0008000f00 */
[----:B------:R-:W-:-:S07]  /*03a0*/  LEPC R20, `(.L_x_7) ;  /* 0x000000001014794e */ /* 0x000fce0000000000 */
[----:B-1-3--:R-:W-:Y:S05]  /*03b0*/  CALL.ABS.NOINC R14 ;  /* 0x000000000e007343 */ /* 0x00afea0003c00000 */
.L_x_7:
[----:B------:R-:W-:Y:S05]  /*03c0*/  BSYNC.RECONVERGENT B6 ;  /* 0x0000000000067941 */ /* 0x000fea0003800200 */
.L_x_6:
[----:B------:R-:W-:-:S06]  /*03d0*/  IMAD.WIDE R4, R19, 0x2, R16 ;  /* 0x0000000213047825 */ /* 0x000fcc00078e0210 */
[----:B------:R-:W2:Y:S01]  /*03e0*/  LDG.E.U16 R4, desc[UR36][R4.64] ;  /* 0x0000002404047981 */ /* 0x000ea2000c1e1500 */
[C---:B------:R-:W-:Y:S01]  /*03f0*/  IMAD R0, R2.reuse, 0x4, R25 ;  /* 0x0000000402007824 */ /* 0x040fe200078e0219 */
[----:B------:R-:W-:-:S04]  /*0400*/  LEA R6, R2, UR38, 0x2 ;  /* 0x0000002602067c11 */ /* 0x000fc8000f8e10ff */
[----:B------:R3:W-:Y:S01]  /*0410*/  STS [R0], R19 ;  /* 0x0000001300007388 */ /* 0x0007e20000000800 */
[----:B--2---:R-:W-:-:S05]  /*0420*/  HADD2.F32 R8, -RZ, R4.H0_H0 ;  /* 0x20000004ff087230 */ /* 0x004fca0000004100 */
[----:B------:R-:W-:-:S13]  /*0430*/  FSETP.GEU.FTZ.AND P0, PT, R8, RZ, PT ;  /* 0x000000ff0800720b */ /* 0x000fda0003f1e000 */
[----:B------:R-:W0:Y:S01]  /*0440*/  @P0 MUFU.RCP R7, R18 ;  /* 0x0000001200070308 */ /* 0x000e220000001000 */
[----:B------:R-:W-:Y:S01]  /*0450*/  @!P0 FMUL.FTZ R3, R18, R8 ;  /* 0x0000000812038220 */ /* 0x000fe20000410000 */
[----:B0-----:R-:W-:-:S05]  /*0460*/  @P0 FMUL.FTZ R3, R8, R7 ;  /* 0x0000000708030220 */ /* 0x001fca0000410000 */
[----:B------:R3:W-:Y:S02]  /*0470*/  STS [R6], R3 ;  /* 0x0000000306007388 */ /* 0x0007e40000000800 */
.L_x_5:
[----:B------:R-:W-:Y:S05]  /*0480*/  BSYNC.RECONVERGENT B7 ;  /* 0x0000000000077941 */ /* 0x000fea0003800200 */
.L_x_4:
[----:B-1----:R-:W-:Y:S01]  /*0490*/  IMAD.IADD R2, R23, 0x1, R2 ;  /* 0x0000000117027824 */ /* 0x002fe200078e0202 */
[----:B------:R-:W-:-:S04]  /*04a0*/  MOV R5, UR42 ;  /* 0x0000002a00057c02 */ /* 0x000fc80008000f00 */
[----:B------:R-:W-:-:S13]  /*04b0*/  ISETP.GE.AND P0, PT, R2, R5, PT ;  /* 0x000000050200720c */ /* 0x000fda0003f06270 */
[----:B------:R-:W-:Y:S05]  /*04c0*/  @!P0 BRA `(.L_x_8) ;  /* 0xfffffffc00508947 */ /* 0x000fea000383ffff */
.L_x_3:
[----:B------:R-:W-:Y:S05]  /*04d0*/  BSYNC.RECONVERGENT B8 ;  /* 0x0000000000087941 */ /* 0x000fea0003800200 */
.L_x_2:
[----:B------:R-:W1:Y:S01]  /*04e0*/  LDC R7, c[0x0][0x360] ;  /* 0x0000d800ff077b82 */ /* 0x000e620000000800 */
[----:B------:R-:W-:Y:S02]  /*04f0*/  ISETP.GE.AND P1, PT, R22, R5, PT ;  /* 0x000000051600720c */ /* 0x000fe40003f26270 */
[----:B-1----:R-:W-:-:S13]  /*0500*/  ISETP.GE.U32.AND P0, PT, R7, 0x21, PT ;  /* 0x000000210700780c */ /* 0x002fda0003f06070 */
[----:B------:R-:W-:Y:S05]  /*0510*/  @P0 WARPSYNC.ALL ;  /* 0x0000000000000948 */ /* 0x000fea0003800000 */
[----:B------:R-:W-:Y:S06]  /*0520*/  @P0 BAR.SYNC.DEFER_BLOCKING 0x0 ;  /* 0x0000000000000b1d */ /* 0x000fec0000010000 */
[----:B------:R-:W-:Y:S05]  /*0530*/  @P1 EXIT ;  /* 0x000000000000194d */ /* 0x000fea0003800000 */
[----:B------:R-:W1:Y:S08]  /*0540*/  LDC R9, c[0x0][0x3a8] ;  /* 0x0000ea00ff097b82 */ /* 0x000e700000000800 */
[----:B------:R-:W2:Y:S02]  /*0550*/  LDC R11, c[0x0][0x3ac] ;  /* 0x0000eb00ff0b7b82 */ /* 0x000ea40000000800 */
.L_x_9:
[----:B-1----:R-:W-:-:S04]  /*0560*/  ISETP.GE.AND P0, PT, R22, R9, PT ;  /* 0x000000091600720c */ /* 0x002fc80003f06270 */
[----:B-----5:R-:W-:-:S13]  /*0570*/  ISETP.GE.AND P0, PT, R22, R27, !P0 ;  /* 0x0000001b1600720c */ /* 0x020fda0004706270 */
[C---:B------:R-:W-:Y:S01]  /*0580*/  @!P0 LEA R4, R22.reuse, UR38, 0x2 ;  /* 0x0000002616048c11 */ /* 0x040fe2000f8e10ff */
[----:B---3--:R-:W-:Y:S01]  /*0590*/  @!P0 IMAD R0, R22, 0x4, R25 ;  /* 0x0000000416008824 */ /* 0x008fe200078e0219 */
[----:B------:R-:W-:-:S04]  /*05a0*/  IADD3 R22, PT, PT, R7, R22, RZ ;  /* 0x0000001607167210 */ /* 0x000fc80007ffe0ff */
[----:B------:R-:W1:Y:S04]  /*05b0*/  @!P0 LDS R4, [R4] ;  /* 0x0000000004048984 */ /* 0x000e680000000800 */
[----:B------:R-:W3:Y:S01]  /*05c0*/  @!P0 LDS R3, [R0] ;  /* 0x0000000000038984 */ /* 0x000ee20000000800 */
[----:B-1----:R-:W-:Y:S01]  /*05d0*/  @!P0 F2FP.F16.F32.PACK_AB R5, RZ, R4 ;  /* 0x00000004ff05823e */ /* 0x002fe200000000ff */
[----:B---3--:R-:W-:-:S05]  /*05e0*/  @!P0 IMAD.WIDE R2, R3, 0x2, R16 ;  /* 0x0000000203028825 */ /* 0x008fca00078e0210 */
[----:B------:R4:W-:Y:S01]  /*05f0*/  @!P0 STG.E.U16 desc[UR36][R2.64], R5 ;  /* 0x0000000502008986 */ /* 0x0009e2000c101524 */
[----:B--2---:R-:W-:-:S13]  /*0600*/  ISETP.GE.AND P0, PT, R22, R11, PT ;  /* 0x0000000b1600720c */ /* 0x004fda0003f06270 */
[----:B----4-:R-:W-:Y:S05]  /*0610*/  @!P0 BRA `(.L_x_9) ;  /* 0xfffffffc00d08947 */ /* 0x010fea000383ffff */
[----:B------:R-:W-:Y:S05]  /*0620*/  EXIT ;  /* 0x000000000000794d */ /* 0x000fea0003800000 */
.L_x_10:
        /* <DEDUP_REMOVED lines=13> */
.L_x_120:


//--------------------- .text._ZN17fastertransformer27batchApplyRepetitionPenaltyI6__halfLNS_21RepetitionPenaltyTypeE0EEEvPT_PKfPKiiiS8_ii --------------------------
	.section	.text._ZN17fastertransformer27batchApplyRepetitionPenaltyI6__halfLNS_21RepetitionPenaltyTypeE0EEEvPT_PKfPKiiiS8_ii,"ax",@progbits
	.align	128
        .global         _ZN17fastertransformer27batchApplyRepetitionPenaltyI6__halfLNS_21RepetitionPenaltyTypeE0EEEvPT_PKfPKiiiS8_ii
        .type           _ZN17fastertransformer27batchApplyRepetitionPenaltyI6__halfLNS_21RepetitionPenaltyTypeE0EEEvPT_PKfPKiiiS8_ii,@function
        .size           _ZN17fastertransformer27batchApplyRepetitionPenaltyI6__halfLNS_21RepetitionPenaltyTypeE0EEEvPT_PKfPKiiiS8_ii,(.L_x_121 - _ZN17fastertransformer27batchApplyRepetitionPenaltyI6__halfLNS_21RepetitionPenaltyTypeE0EEEvPT_PKfPKiiiS8_ii)
        .other          _ZN17fastertransformer27batchApplyRepetitionPenaltyI6__halfLNS_21RepetitionPenaltyTypeE0EEEvPT_PKfPKiiiS8_ii,@"STO_CUDA_ENTRY STV_DEFAULT"
_ZN17fastertransformer27batchApplyRepetitionPenaltyI6__halfLNS_21RepetitionPenaltyTypeE0EEEvPT_PKfPKiiiS8_ii:
.text._ZN17fastertransformer27batchApplyRepetitionPenaltyI6__halfLNS_21RepetitionPenaltyTypeE0EEEvPT_PKfPKiiiS8_ii:
        /* <DEDUP_REMOVED lines=33> */
.L_x_17:
        /* <DEDUP_REMOVED lines=27> */
.L_x_16:
[----:B------:R-:W-:Y:S05]  /*03c0*/  BSYNC.RECONVERGENT B6 ;  /* 0x0000000000067941 */ /* 0x000fea0003800200 */
.L_x_15:
[----:B------:R-:W-:-:S06]  /*03d0*/  IMAD.WIDE R4, R19, 0x2, R16 ;  /* 0x0000000213047825 */ /* 0x000fcc00078e0210 */
[----:B------:R-:W2:Y:S01]  /*03e0*/  LDG.E.U16 R4, desc[UR36][R4.64] ;  /* 0x0000002404047981 */ /* 0x000ea2000c1e1500 */
[C---:B------:R-:W-:Y:S01]  /*03f0*/  IMAD R0, R2.reuse, 0x4, R25 ;  /* 0x0000000402007824 */ /* 0x040fe200078e0219 */
[----:B------:R-:W-:-:S04]  /*0400*/  LEA R6, R2, UR38, 0x2 ;  /* 0x0000002602067c11 */ /* 0x000fc8000f8e10ff */
[----:B------:R3:W-:Y:S01]  /*0410*/  STS [R0], R19 ;  /* 0x0000001300007388 */ /* 0x0007e20000000800 */
[----:B--2---:R-:W-:-:S05]  /*0420*/  HADD2.F32 R3, -RZ, R4.H0_H0 ;  /* 0x20000004ff037230 */ /* 0x004fca0000004100 */
[----:B------:R-:W-:-:S05]  /*0430*/  FADD.FTZ R3, -R18, R3 ;  /* 0x0000000312037221 */ /* 0x000fca0000010100 */
[----:B------:R3:W-:Y:S02]  /*0440*/  STS [R6], R3 ;  /* 0x0000000306007388 */ /* 0x0007e40000000800 */
.L_x_14:
[----:B------:R-:W-:Y:S05]  /*0450*/  BSYNC.RECONVERGENT B7 ;  /* 0x0000000000077941 */ /* 0x000fea0003800200 */
.L_x_13:
[----:B-1----:R-:W-:Y:S01]  /*0460*/  IMAD.IADD R2, R23, 0x1, R2 ;  /* 0x0000000117027824 */ /* 0x002fe200078e0202 */
[----:B------:R-:W-:-:S04]  /*0470*/  MOV R5, UR42 ;  /* 0x0000002a00057c02 */ /* 0x000fc80008000f00 */
[----:B------:R-:W-:-:S13]  /*0480*/  ISETP.GE.AND P0, PT, R2, R5, PT ;  /* 0x000000050200720c */ /* 0x000fda0003f06270 */
[----:B------:R-:W-:Y:S05]  /*0490*/  @!P0 BRA `(.L_x_17) ;  /* 0xfffffffc005c8947 */ /* 0x000fea000383ffff */
.L_x_12:
[----:B------:R-:W-:Y:S05]  /*04a0*/  BSYNC.RECONVERGENT B8 ;  /* 0x0000000000087941 */ /* 0x000fea0003800200 */
.L_x_11:
        /* <DEDUP_REMOVED lines=8> */
.L_x_18:
        /* <DEDUP_REMOVED lines=13> */
.L_x_19:
        /* <DEDUP_REMOVED lines=16> */
.L_x_121:


//--------------------- .text._ZN17fastertransformer27batchApplyRepetitionPenaltyIfLNS_21RepetitionPenaltyTypeE1EEEvPT_PKfPKiiiS7_ii --------------------------
	.section	.text._ZN17fastertransformer27batchApplyRepetitionPenaltyIfLNS_21RepetitionPenaltyTypeE1EEEvPT_PKfPKiiiS7_ii,"ax",@progbits
	.align	128
        .global         _ZN17fastertransformer27batchApplyRepetitionPenaltyIfLNS_21RepetitionPenaltyTypeE1EEEvPT_PKfPKiiiS7_ii
        .type           _ZN17fastertransformer27batchApplyRepetitionPenaltyIfLNS_21RepetitionPenaltyTypeE1EEEvPT_PKfPKiiiS7_ii,@function
        .size           _ZN17fastertransformer27batchApplyRepetitionPenaltyIfLNS_21RepetitionPenaltyTypeE1EEEvPT_PKfPKiiiS7_ii,(.L_x_122 - _ZN17fastertransformer27batchApplyRepetitionPenaltyIfLNS_21RepetitionPenaltyTypeE1EEEvPT_PKfPKiiiS7_ii)
        .other          _ZN17fastertransformer27batchApplyRepetitionPenaltyIfLNS_21RepetitionPenaltyTypeE1EEEvPT_PKfPKiiiS7_ii,@"STO_CUDA_ENTRY STV_DEFAULT"
_ZN17fastertransformer27batchApplyRepetitionPenaltyIfLNS_21RepetitionPenaltyTypeE1EEEvPT_PKfPKiiiS7_ii:
.text._ZN17fastertransformer27batchApplyRepetitionPenaltyIfLNS_21RepetitionPenaltyTypeE1EEEvPT_PKfPKiiiS7_ii:
        /* <DEDUP_REMOVED lines=33> */
.L_x_26:
        /* <DEDUP_REMOVED lines=27> */
.L_x_25:
[----:B------:R-:W-:Y:S05]  /*03c0*/  BSYNC.RECONVERGENT B6 ;  /* 0x0000000000067941 */ /* 0x000fea0003800200 */
.L_x_24:
[----:B------:R-:W-:-:S06]  /*03d0*/  IMAD.WIDE R4, R19, 0x4, R16 ;  /* 0x0000000413047825 */ /* 0x000fcc00078e0210 */
[----:B------:R-:W2:Y:S01]  /*03e0*/  LDG.E R4, desc[UR36][R4.64] ;  /* 0x0000002404047981 */ /* 0x000ea2000c1e1900 */
[C---:B------:R-:W-:Y:S01]  /*03f0*/  IMAD R0, R2.reuse, 0x4, R25 ;  /* 0x0000000402007824 */ /* 0x040fe200078e0219 */
[----:B------:R-:W-:-:S04]  /*0400*/  LEA R6, R2, UR38, 0x2 ;  /* 0x0000002602067c11 */ /* 0x000fc8000f8e10ff */
[----:B------:R3:W-:Y:S01]  /*0410*/  STS [R0], R19 ;  /* 0x0000001300007388 */ /* 0x0007e20000000800 */
[----:B--2---:R-:W-:-:S13]  /*0420*/  FSETP.GEU.FTZ.AND P0, PT, R4, RZ, PT ;  /* 0x000000ff0400720b */ /* 0x004fda0003f1e000 */
[----:B------:R-:W0:Y:S01]  /*0430*/  @P0 MUFU.RCP R7, R18 ;  /* 0x0000001200070308 */ /* 0x000e220000001000 */
[----:B------:R-:W-:Y:S01]  /*0440*/  @!P0 FMUL.FTZ R3, R18, R4 ;  /* 0x0000000412038220 */ /* 0x000fe20000410000 */
[----:B0-----:R-:W-:-:S05]  /*0450*/  @P0 FMUL.FTZ R3, R4, R7 ;  /* 0x0000000704030220 */ /* 0x001fca0000410000 */
[----:B------:R3:W-:Y:S02]  /*0460*/  STS [R6], R3 ;  /* 0x0000000306007388 */ /* 0x0007e40000000800 */
.L_x_23:
[----:B------:R-:W-:Y:S05]  /*0470*/  BSYNC.RECONVERGENT B7 ;  /* 0x0000000000077941 */ /* 0x000fea0003800200 */
.L_x_22:
[----:B-1----:R-:W-:Y:S01]  /*0480*/  IMAD.IADD R2, R23, 0x1, R2 ;  /* 0x0000000117027824 */ /* 0x002fe200078e0202 */
[----:B------:R-:W-:-:S04]  /*0490*/  MOV R5, UR42 ;  /* 0x0000002a00057c02 */ /* 0x000fc80008000f00 */
[----:B------:R-:W-:-:S13]  /*04a0*/  ISETP.GE.AND P0, PT, R2, R5, PT ;  /* 0x000000050200720c */ /* 0x000fda0003f06270 */
[----:B------:R-:W-:Y:S05]  /*04b0*/  @!P0 BRA `(.L_x_26) ;  /* 0xfffffffc00548947 */ /* 0x000fea000383ffff */
.L_x_21:
[----:B------:R-:W-:Y:S05]  /*04c0*/  BSYNC.RECONVERGENT B8 ;  /* 0x0000000000087941 */ /* 0x000fea0003800200 */
.L_x_20:
        /* <DEDUP_REMOVED lines=8> */
.L_x_27:
[----:B-1----:R-:W-:-:S04]  /*0550*/  ISETP.GE.AND P0, PT, R22, R9, PT ;  /* 0x000000091600720c */ /* 0x002fc80003f06270 */
[----:B-----5:R-:W-:-:S13]  /*0560*/  ISETP.GE.AND P0, PT, R22, R27, !P0 ;  /* 0x0000001b1600720c */ /* 0x020fda0004706270 */
[C---:B------:R-:W-:Y:S01]  /*0570*/  @!P0 IMAD R4, R22.reuse, 0x4, R25 ;  /* 0x0000000416048824 */ /* 0x040fe200078e0219 */
[----:B---3--:R-:W-:Y:S02]  /*0580*/  @!P0 LEA R0, R22, UR38, 0x2 ;  /* 0x0000002616008c11 */ /* 0x008fe4000f8e10ff */
[----:B------:R-:W-:Y:S02]  /*0590*/  IADD3 R22, PT, PT, R7, R22, RZ ;  /* 0x0000001607167210 */ /* 0x000fe40007ffe0ff */
[----:B------:R-:W1:Y:S04]  /*05a0*/  @!P0 LDS R3, [R4] ;  /* 0x0000000004038984 */ /* 0x000e680000000800 */
[----:B------:R-:W3:Y:S01]  /*05b0*/  @!P0 LDS R5, [R0] ;  /* 0x0000000000058984 */ /* 0x000ee20000000800 */
[----:B-1----:R-:W-:-:S05]  /*05c0*/  @!P0 IMAD.WIDE R2, R3, 0x4, R16 ;  /* 0x0000000403028825 */ /* 0x002fca00078e0210 */
[----:B---3--:R4:W-:Y:S01]  /*05d0*/  @!P0 STG.E desc[UR36][R2.64], R5 ;  /* 0x0000000502008986 */ /* 0x0089e2000c101924 */
[----:B--2---:R-:W-:-:S13]  /*05e0*/  ISETP.GE.AND P0, PT, R22, R11, PT ;  /* 0x0000000b1600720c */ /* 0x004fda0003f06270 */
[----:B----4-:R-:W-:Y:S05]  /*05f0*/  @!P0 BRA `(.L_x_27) ;  /* 0xfffffffc00d48947 */ /* 0x010fea000383ffff */
[----:B------:R-:W-:Y:S05]  /*0600*/  EXIT ;  /* 0x000000000000794d */ /* 0x000fea0003800000 */
.L_x_28:
        /* <DEDUP_REMOVED lines=15> */
.L_x_122:


//--------------------- .text._ZN17fastertransformer27batchApplyRepetitionPenaltyIfLNS_21RepetitionPenaltyTypeE0EEEvPT_PKfPKiiiS7_ii --------------------------
	.section	.text._ZN17fastertransformer27batchApplyRepetitionPenaltyIfLNS_21RepetitionPenaltyTypeE0EEEvPT_PKfPKiiiS7_ii,"ax",@progbits
	.align	128
        .global         _ZN17fastertransformer27batchApplyRepetitionPenaltyIfLNS_21RepetitionPenaltyTypeE0EEEvPT_PKfPKiiiS7_ii
        .type           _ZN17fastertransformer27batchApplyRepetitionPenaltyIfLNS_21RepetitionPenaltyTypeE0EEEvPT_PKfPKiiiS7_ii,@function
        .size           _ZN17fastertransformer27batchApplyRepetitionPenaltyIfLNS_21RepetitionPenaltyTypeE0EEEvPT_PKfPKiiiS7_ii,(.L_x_123 - _ZN17fastertransformer27batchApplyRepetitionPenaltyIfLNS_21RepetitionPenaltyTypeE0EEEvPT_PKfPKiiiS7_ii)
        .other          _ZN17fastertransformer27batchApplyRepetitionPenaltyIfLNS_21RepetitionPenaltyTypeE0EEEvPT_PKfPKiiiS7_ii,@"STO_CUDA_ENTRY STV_DEFAULT"
_ZN17fastertransformer27batchApplyRepetitionPenaltyIfLNS_21RepetitionPenaltyTypeE0EEEvPT_PKfPKiiiS7_ii:
.text._ZN17fastertransformer27batchApplyRepetitionPenaltyIfLNS_21RepetitionPenaltyTypeE0EEEvPT_PKfPKiiiS7_ii:
        /* <DEDUP_REMOVED lines=33> */
.L_x_35:
        /* <DEDUP_REMOVED lines=27> */
.L_x_34:
[----:B------:R-:W-:Y:S05]  /*03c0*/  BSYNC.RECONVERGENT B6 ;  /* 0x0000000000067941 */ /* 0x000fea0003800200 */
.L_x_33:
[----:B------:R-:W-:-:S06]  /*03d0*/  IMAD.WIDE R4, R19, 0x4, R16 ;  /* 0x0000000413047825 */ /* 0x000fcc00078e0210 */
[----:B------:R-:W2:Y:S01]  /*03e0*/  LDG.E R5, desc[UR36][R4.64] ;  /* 0x0000002404057981 */ /* 0x000ea2000c1e1900 */
[C---:B------:R-:W-:Y:S01]  /*03f0*/  IMAD R0, R2.reuse, 0x4, R25 ;  /* 0x0000000402007824 */ /* 0x040fe200078e0219 */
[----:B------:R-:W-:-:S04]  /*0400*/  LEA R6, R2, UR38, 0x2 ;  /* 0x0000002602067c11 */ /* 0x000fc8000f8e10ff */
[----:B------:R3:W-:Y:S01]  /*0410*/  STS [R0], R19 ;  /* 0x0000001300007388 */ /* 0x0007e20000000800 */
[----:B--2---:R-:W-:-:S05]  /*0420*/  FADD.FTZ R3, -R18, R5 ;  /* 0x0000000512037221 */ /* 0x004fca0000010100 */
[----:B------:R3:W-:Y:S02]  /*0430*/  STS [R6], R3 ;  /* 0x0000000306007388 */ /* 0x0007e40000000800 */
.L_x_32:
[----:B------:R-:W-:Y:S05]  /*0440*/  BSYNC.RECONVERGENT B7 ;  /* 0x0000000000077941 */ /* 0x000fea0003800200 */
.L_x_31:
[----:B-1----:R-:W-:Y:S01]  /*0450*/  IMAD.IADD R2, R23, 0x1, R2 ;  /* 0x0000000117027824 */ /* 0x002fe200078e0202 */
[----:B------:R-:W-:-:S04]  /*0460*/  MOV R5, UR42 ;  /* 0x0000002a00057c02 */ /* 0x000fc80008000f00 */
[----:B------:R-:W-:-:S13]  /*0470*/  ISETP.GE.AND P0, PT, R2, R5, PT ;  /* 0x000000050200720c */ /* 0x000fda0003f06270 */
[----:B------:R-:W-:Y:S05]  /*0480*/  @!P0 BRA `(.L_x_35) ;  /* 0xfffffffc00608947 */ /* 0x000fea000383ffff */
.L_x_30:
[----:B------:R-:W-:Y:S05]  /*0490*/  BSYNC.RECONVERGENT B8 ;  /* 0x0000000000087941 */ /* 0x000fea0003800200 */
.L_x_29:
        /* <DEDUP_REMOVED lines=8> */
.L_x_36:
        /* <DEDUP_REMOVED lines=12> */
.L_x_37:
        /* <DEDUP_REMOVED lines=10> */
.L_x_123:


//--------------------- .text._ZN17fastertransformer22applyRepetitionPenaltyI6__halfLNS_21RepetitionPenaltyTypeE1EEEvPT_fPKiPiiiiiS6_ii --------------------------
	.section	.text._ZN17fastertransformer22applyRepetitionPenaltyI6__halfLNS_21RepetitionPenaltyTypeE1EEEvPT_fPKiPiiiiiS6_ii,"ax",@progbits
	.align	128
        .global         _ZN17fastertransformer22applyRepetitionPenaltyI6__halfLNS_21RepetitionPenaltyTypeE1EEEvPT_fPKiPiiiiiS6_ii
        .type           _ZN17fastertransformer22applyRepetitionPenaltyI6__halfLNS_21RepetitionPenaltyTypeE1EEEvPT_fPKiPiiiiiS6_ii,@function
        .size           _ZN17fastertransformer22applyRepetitionPenaltyI6__halfLNS_21RepetitionPenaltyTypeE1EEEvPT_fPKiPiiiiiS6_ii,(.L_x_124 - _ZN17fastertransformer22applyRepetitionPenaltyI6__halfLNS_21RepetitionPenaltyTypeE1EEEvPT_fPKiPiiiiiS6_ii)
        .other          _ZN17fastertransformer22applyRepetitionPenaltyI6__halfLNS_21RepetitionPenaltyTypeE1EEEvPT_fPKiPiiiiiS6_ii,@"STO_CUDA_ENTRY STV_DEFAULT"
_ZN17fastertransformer22applyRepetitionPenaltyI6__halfLNS_21RepetitionPenaltyTypeE1EEEvPT_fPKiPiiiiiS6_ii:
.text._ZN17fastertransformer22applyRepetitionPenaltyI6__halfLNS_21RepetitionPenaltyTypeE1EEEvPT_fPKiPiiiiiS6_ii:
[----:B------:R-:W-:Y:S08]  /*0000*/  LDC R1, c[0x0][0x37c] ;  /* 0x0000df00ff017b82 */ /* 0x000ff00000000800 */
[----:B------:R-:W0:Y:S01]  /*0010*/  LDC.64 R2, c[0x0][0x3b0] ;  /* 0x0000ec00ff027b82 */ /* 0x000e220000000a00 */
[----:B------:R-:W1:Y:S01]  /*0020*/  LDCU UR4, c[0x0][0x3b8] ;  /* 0x00007700ff0477ac */ /* 0x000e620008000800 */
[----:B------:R-:W2:Y:S01]  /*0030*/  S2R R6, SR_CTAID.X ;  /* 0x0000000000067919 */ /* 0x000ea20000002500 */
[----:B------:R-:W3:Y:S01]  /*0040*/  LDCU.64 UR6, c[0x0][0x358] ;  /* 0x00006b00ff0677ac */ /* 0x000ee20008000a00 */
[----:B------:R-:W4:Y:S04]  /*0050*/  S2R R7, SR_TID.X ;  /* 0x0000000000077919 */ /* 0x000f280000002100 */
[----:B------:R-:W3:Y:S01]  /*0060*/  S2UR UR5, SR_CgaCtaId ;  /* 0x00000000000579c3 */ /* 0x000ee20000008800 */
[----:B------:R-:W4:Y:S01]  /*0070*/  LDCU UR8, c[0x0][0x3ac] ;  /* 0x00007580ff0877ac */ /* 0x000f220008000800 */
[----:B------:R-:W0:Y:S06]  /*0080*/  LDCU UR13, c[0x0][0x3bc] ;  /* 0x00007780ff0d77ac */ /* 0x000e2c0008000800 */
[----:B------:R-:W4:Y:S01]  /*0090*/  LDC.64 R4, c[0x0][0x380] ;  /* 0x0000e000ff047b82 */ /* 0x000f220000000a00 */
[----:B------:R-:W0:Y:S01]  /*00a0*/  LDCU UR9, c[0x0][0x3b8] ;  /* 0x00007700ff0977ac */ /* 0x000e220008000800 */
[----:B-1----:R-:W-:Y:S01]  /*00b0*/  IMAD.U32 R0, RZ, RZ, UR4 ;  /* 0x00000004ff007e24 */ /* 0x002fe2000f8e00ff */
[----:B------:R-:W1:Y:S01]  /*00c0*/  LDCU UR4, c[0x0][0x3bc] ;  /* 0x00007780ff0477ac */ /* 0x000e620008000800 */
[----:B0-----:R-:W-:Y:S01]  /*00d0*/  ISETP.NE.U32.AND P0, PT, R2, RZ, PT ;  /* 0x000000ff0200720c */ /* 0x001fe20003f05070 */
[----:B------:R-:W0:Y:S03]  /*00e0*/  LDCU UR11, c[0x0][0x3a8] ;  /* 0x00007500ff0b77ac */ /* 0x000e260008000800 */
[----:B------:R-:W-:Y:S01]  /*00f0*/  ISETP.NE.AND.EX P0, PT, R3, RZ, PT, P0 ;  /* 0x000000ff0300720c */ /* 0x000fe20003f05300 */
[----:B------:R-:W0:Y:S01]  /*0100*/  LDCU UR10, c[0x0][0x3a0] ;  /* 0x00007400ff0a77ac */ /* 0x000e220008000800 */
[----:B------:R-:W0:Y:S11]  /*0110*/  LDCU UR12, c[0x0][0x388] ;  /* 0x00007100ff0c77ac */ /* 0x000e360008000800 */
[----:B------:R-:W2:Y:S01]  /*0120*/  @P0 LDC.64 R2, c[0x0][0x3b0] ;  /* 0x0000ec00ff020b82 */ /* 0x000ea20000000a00 */
[----:B-1----:R-:W-:Y:S01]  /*0130*/  IMAD.U32 R18, RZ, RZ, UR4 ;  /* 0x00000004ff127e24 */ /* 0x002fe2000f8e00ff */
[----:B------:R-:W-:-:S02]  /*0140*/  UMOV UR4, 0x400 ;  /* 0x0000040000047882 */ /* 0x000fc40000000000 */
[----:B---3--:R-:W-:Y:S01]  /*0150*/  ULEA UR4, UR5, UR4, 0x18 ;  /* 0x0000000405047291 */ /* 0x008fe2000f8ec0ff */
[----:B------:R-:W-:Y:S01]  /*0160*/  BSSY.RECONVERGENT B0, `(.L_x_38) ;  /* 0x0000024000007945 */ /* 0x000fe20003800200 */
[----:B--2---:R-:W-:-:S05]  /*0170*/  @P0 IMAD.WIDE.U32 R2, R6, 0x4, R2 ;  /* 0x0000000406020825 */ /* 0x004fca00078e0002 */
[----:B------:R1:W5:Y:S01]  /*0180*/  @P0 LDG.E R0, desc[UR6][R2.64] ;  /* 0x0000000602000981 */ /* 0x000362000c1e1900 */
[----:B----4-:R-:W-:Y:S02]  /*0190*/  ISETP.GE.AND P0, PT, R7, R18, PT ;  /* 0x000000120700720c */ /* 0x010fe40003f06270 */
[----:B------:R-:W-:Y:S01]  /*01a0*/  LEA R8, R18, UR4, 0x2 ;  /* 0x0000000412087c11 */ /* 0x000fe2000f8e10ff */
[----:B-1----:R-:W-:-:S04]  /*01b0*/  IMAD R3, R6, UR8, RZ ;  /* 0x0000000806037c24 */ /* 0x002fc8000f8e02ff */
[----:B------:R-:W-:-:S06]  /*01c0*/  IMAD.WIDE.U32 R2, R3, 0x2, R4 ;  /* 0x0000000203027825 */ /* 0x000fcc00078e0004 */
[----:B0-----:R-:W-:Y:S05]  /*01d0*/  @P0 BRA `(.L_x_39) ;  /* 0x0000000000700947 */ /* 0x001fea0003800000 */
[----:B------:R-:W0:Y:S01]  /*01e0*/  LDC R16, c[0x0][0x360] ;  /* 0x0000d800ff107b82 */ /* 0x000e220000000800 */
[----:B------:R-:W-:-:S07]  /*01f0*/  IMAD.MOV.U32 R9, RZ, RZ, R7 ;  /* 0x000000ffff097224 */ /* 0x000fce00078e0007 */
[----:B------:R-:W1:Y:S02]  /*0200*/  LDC.64 R4, c[0x0][0x398] ;  /* 0x0000e600ff047b82 */ /* 0x000e640000000a00 */
.L_x_42:
[C---:B------:R-:W-:Y:S01]  /*0210*/  ISETP.GE.AND P0, PT, R9.reuse, UR9, PT ;  /* 0x0000000909007c0c */ /* 0x040fe2000bf06270 */
[----:B------:R-:W-:Y:S01]  /*0220*/  BSSY.RECONVERGENT B1, `(.L_x_40) ;  /* 0x0000014000017945 */ /* 0x000fe20003800200 */
[----:B-----5:R-:W-:Y:S01]  /*0230*/  ISETP.GE.AND P1, PT, R9, R0, PT ;  /* 0x000000000900720c */ /* 0x020fe20003f26270 */
[----:B------:R-:W-:-:S12]  /*0240*/  IMAD.U32 R18, RZ, RZ, UR13 ;  /* 0x0000000dff127e24 */ /* 0x000fd8000f8e00ff */
[----:B---3--:R-:W-:Y:S05]  /*0250*/  @!P0 BRA P1, `(.L_x_41) ;  /* 0x0000000000408947 */ /* 0x008fea0000800000 */
[----:B------:R-:W-:-:S04]  /*0260*/  IMAD R11, R9, UR10, R6 ;  /* 0x0000000a090b7c24 */ /* 0x000fc8000f8e0206 */
[----:B-1----:R-:W-:-:S05]  /*0270*/  IMAD.WIDE.U32 R10, R11, 0x4, R4 ;  /* 0x000000040b0a7825 */ /* 0x002fca00078e0004 */
[----:B------:R-:W2:Y:S02]  /*0280*/  LDG.E R17, desc[UR6][R10.64] ;  /* 0x000000060a117981 */ /* 0x000ea4000c1e1900 */
[----:B--2---:R-:W-:-:S13]  /*0290*/  ISETP.GE.AND P0, PT, R17, UR11, PT ;  /* 0x0000000b11007c0c */ /* 0x004fda000bf06270 */
[----:B------:R-:W-:Y:S05]  /*02a0*/  @P0 BRA `(.L_x_41) ;  /* 0x00000000002c0947 */ /* 0x000fea0003800000 */
[----:B------:R-:W-:-:S06]  /*02b0*/  IMAD.WIDE R10, R17, 0x2, R2 ;  /* 0x00000002110a7825 */ /* 0x000fcc00078e0202 */
[----:B------:R-:W2:Y:S01]  /*02c0*/  LDG.E.U16 R10, desc[UR6][R10.64] ;  /* 0x000000060a0a7981 */ /* 0x000ea2000c1e1500 */
[C---:B------:R-:W-:Y:S01]  /*02d0*/  IMAD R12, R9.reuse, 0x4, R8 ;  /* 0x00000004090c7824 */ /* 0x040fe200078e0208 */
[----:B------:R-:W-:-:S04]  /*02e0*/  LEA R14, R9, UR4, 0x2 ;  /* 0x00000004090e7c11 */ /* 0x000fc8000f8e10ff */
[----:B------:R3:W-:Y:S01]  /*02f0*/  STS [R12], R17 ;  /* 0x000000110c007388 */ /* 0x0007e20000000800 */
[----:B--2---:R-:W-:-:S05]  /*0300*/  HADD2.F32 R20, -RZ, R10.H0_H0 ;  /* 0x2000000aff147230 */ /* 0x004fca0000004100 */
[----:B------:R-:W-:-:S13]  /*0310*/  FSETP.GEU.FTZ.AND P0, PT, R20, RZ, PT ;  /* 0x000000ff1400720b */ /* 0x000fda0003f1e000 */
[----:B------:R-:W1:Y:S01]  /*0320*/  @P0 MUFU.RCP R15, UR12 ;  /* 0x0000000c000f0d08 */ /* 0x000e620008001000 */
[C---:B------:R-:W-:Y:S01]  /*0330*/  @!P0 FMUL.FTZ R13, R20.reuse, UR12 ;  /* 0x0000000c140d8c20 */ /* 0x040fe20008410000 */
[----:B-1----:R-:W-:-:S05]  /*0340*/  @P0 FMUL.FTZ R13, R20, R15 ;  /* 0x0000000f140d0220 */ /* 0x002fca0000410000 */
[----:B------:R3:W-:Y:S02]  /*0350*/  STS [R14], R13 ;  /* 0x0000000d0e007388 */ /* 0x0007e40000000800 */
.L_x_41:
[----:B------:R-:W-:Y:S05]  /*0360*/  BSYNC.RECONVERGENT B1 ;  /* 0x0000000000017941 */ /* 0x000fea0003800200 */
.L_x_40:
[----:B0-----:R-:W-:-:S05]  /*0370*/  IMAD.IADD R9, R16, 0x1, R9 ;  /* 0x0000000110097824 */ /* 0x001fca00078e0209 */
[----:B------:R-:W-:-:S13]  /*0380*/  ISETP.GE.AND P0, PT, R9, R18, PT ;  /* 0x000000120900720c */ /* 0x000fda0003f06270 */
[----:B------:R-:W-:Y:S05]  /*0390*/  @!P0 BRA `(.L_x_42) ;  /* 0xfffffffc009c8947 */ /* 0x000fea000383ffff */
.L_x_39:
[----:B------:R-:W-:Y:S05]  /*03a0*/  BSYNC.RECONVERGENT B0 ;  /* 0x0000000000007941 */ /* 0x000fea0003800200 */
.L_x_38:
[----:B---3--:R-:W0:Y:S01]  /*03b0*/  LDC R12, c[0x0][0x360] ;  /* 0x0000d800ff0c7b82 */ /* 0x008e220000000800 */
[----:B------:R-:W-:Y:S02]  /*03c0*/  ISETP.GE.AND P1, PT, R7, R18, PT ;  /* 0x000000120700720c */ /* 0x000fe40003f26270 */
[----:B0-----:R-:W-:-:S13]  /*03d0*/  ISETP.GE.U32.AND P0, PT, R12, 0x21, PT ;  /* 0x000000210c00780c */ /* 0x001fda0003f06070 */
[----:B------:R-:W-:Y:S06]  /*03e0*/  @P0 BAR.SYNC.DEFER_BLOCKING 0x0 ;  /* 0x0000000000000b1d */ /* 0x000fec0000010000 */
[----:B------:R-:W-:Y:S05]  /*03f0*/  @P1 EXIT ;  /* 0x000000000000194d */ /* 0x000fea0003800000 */
[----:B------:R-:W0:Y:S01]  /*0400*/  LDCU UR5, c[0x0][0x3b8] ;  /* 0x00007700ff0577ac */ /* 0x000e220008000800 */
[----:B------:R-:W2:Y:S01]  /*0410*/  LDCU UR9, c[0x0][0x3bc] ;  /* 0x00007780ff0977ac */ /* 0x000ea20008000800 */
[----:B------:R-:W3:Y:S02]  /*0420*/  LDCU UR8, c[0x0][0x3a8] ;  /* 0x00007500ff0877ac */ /* 0x000ee40008000800 */
.L_x_45:
[C---:B0-----:R-:W-:Y:S01]  /*0430*/  ISETP.GE.AND P0, PT, R7.reuse, UR5, PT ;  /* 0x0000000507007c0c */ /* 0x041fe2000bf06270 */
[----:B------:R-:W-:Y:S01]  /*0440*/  BSSY.RECONVERGENT B0, `(.L_x_43) ;  /* 0x000000b000007945 */ /* 0x000fe20003800200 */
[----:B-----5:R-:W-:-:S13]  /*0450*/  ISETP.GE.AND P1, PT, R7, R0, PT ;  /* 0x000000000700720c */ /* 0x020fda0003f26270 */
[----:B------:R-:W-:Y:S05]  /*0460*/  @!P0 BRA P1, `(.L_x_44) ;  /* 0x0000000000208947 */ /* 0x000fea0000800000 */
[----:B------:R-:W-:-:S05]  /*0470*/  IMAD R6, R7, 0x4, R8 ;  /* 0x0000000407067824 */ /* 0x000fca00078e0208 */
[----:B-1----:R-:W3:Y:S02]  /*0480*/  LDS R5, [R6] ;  /* 0x0000000006057984 */ /* 0x002ee40000000800 */
[----:B---3--:R-:W-:-:S13]  /*0490*/  ISETP.GE.AND P0, PT, R5, UR8, PT ;  /* 0x0000000805007c0c */ /* 0x008fda000bf06270 */
[----:B------:R-:W-:Y:S01]  /*04a0*/  @!P0 LEA R9, R7, UR4, 0x2 ;  /* 0x0000000407098c11 */ /* 0x000fe2000f8e10ff */
[----:B------:R-:W-:-:S05]  /*04b0*/  @!P0 IMAD.WIDE R4, R5, 0x2, R2 ;  /* 0x0000000205048825 */ /* 0x000fca00078e0202 */
[----:B------:R-:W0:Y:S02]  /*04c0*/  @!P0 LDS R9, [R9] ;  /* 0x0000000009098984 */ /* 0x000e240000000800 */
[----:B0-----:R-:W-:-:S05]  /*04d0*/  @!P0 F2FP.F16.F32.PACK_AB R10, RZ, R9 ;  /* 0x00000009ff0a823e */ /* 0x001fca00000000ff */
[----:B------:R0:W-:Y:S02]  /*04e0*/  @!P0 STG.E.U16 desc[UR6][R4.64], R10 ;  /* 0x0000000a04008986 */ /* 0x0001e4000c101506 */
.L_x_44:
[----:B--23--:R-:W-:Y:S05]  /*04f0*/  BSYNC.RECONVERGENT B0 ;  /* 0x0000000000007941 */ /* 0x00cfea0003800200 */
.L_x_43:
[----:B------:R-:W-:-:S05]  /*0500*/  IMAD.IADD R7, R12, 0x1, R7 ;  /* 0x000000010c077824 */ /* 0x000fca00078e0207 */
[----:B------:R-:W-:-:S13]  /*0510*/  ISETP.GE.AND P0, PT, R7, UR9, PT ;  /* 0x0000000907007c0c */ /* 0x000fda000bf06270 */
[----:B------:R-:W-:Y:S05]  /*0520*/  @!P0 BRA `(.L_x_45) ;  /* 0xfffffffc00c08947 */ /* 0x000fea000383ffff */
[----:B------:R-:W-:Y:S05]  /*0530*/  EXIT ;  /* 0x000000000000794d */ /* 0x000fea0003800000 */
.L_x_46:
        /* <DEDUP_REMOVED lines=12> */
.L_x_124:


//--------------------- .text._ZN17fastertransformer22applyRepetitionPenaltyI6__halfLNS_21RepetitionPenaltyTypeE0EEEvPT_fPKiPiiiiiS6_ii --------------------------
	.section	.text._ZN17fastertransformer22applyRepetitionPenaltyI6__halfLNS_21RepetitionPenaltyTypeE0EEEvPT_fPKiPiiiiiS6_ii,"ax",@progbits
	.align	128
        .global         _ZN17fastertransformer22applyRepetitionPenaltyI6__halfLNS_21RepetitionPenaltyTypeE0EEEvPT_fPKiPiiiiiS6_ii
        .type           _ZN17fastertransformer22applyRepetitionPenaltyI6__halfLNS_21RepetitionPenaltyTypeE0EEEvPT_fPKiPiiiiiS6_ii,@function
        .size           _ZN17fastertransformer22applyRepetitionPenaltyI6__halfLNS_21RepetitionPenaltyTypeE0EEEvPT_fPKiPiiiiiS6_ii,(.L_x_125 - _ZN17fastertransformer22applyRepetitionPenaltyI6__halfLNS_21RepetitionPenaltyTypeE0EEEvPT_fPKiPiiiiiS6_ii)
        .other          _ZN17fastertransformer22applyRepetitionPenaltyI6__halfLNS_21RepetitionPenaltyTypeE0EEEvPT_fPKiPiiiiiS6_ii,@"STO_CUDA_ENTRY STV_DEFAULT"
_ZN17fastertransformer22applyRepetitionPenaltyI6__halfLNS_21RepetitionPenaltyTypeE0EEEvPT_fPKiPiiiiiS6_ii:
.text._ZN17fastertransformer22applyRepetitionPenaltyI6__halfLNS_21RepetitionPenaltyTypeE0EEEvPT_fPKiPiiiiiS6_ii:
        /* <DEDUP_REMOVED lines=33> */
.L_x_51:
        /* <DEDUP_REMOVED lines=16> */
[----:B------:R-:W-:-:S05]  /*0310*/  FADD.FTZ R12, R12, -UR12 ;  /* 0x8000000c0c0c7e21 */ /* 0x000fca0008010000 */
[----:B------:R3:W-:Y:S02]  /*0320*/  STS [R13], R12 ;  /* 0x0000000c0d007388 */ /* 0x0007e40000000800 */
.L_x_50:
[----:B------:R-:W-:Y:S05]  /*0330*/  BSYNC.RECONVERGENT B1 ;  /* 0x0000000000017941 */ /* 0x000fea0003800200 */
.L_x_49:
[----:B0-----:R-:W-:-:S05]  /*0340*/  IMAD.IADD R11, R16, 0x1, R11 ;  /* 0x00000001100b7824 */ /* 0x001fca00078e020b */
[----:B------:R-:W-:-:S13]  /*0350*/  ISETP.GE.AND P0, PT, R11, R18, PT ;  /* 0x000000120b00720c */ /* 0x000fda0003f06270 */
[----:B------:R-:W-:Y:S05]  /*0360*/  @!P0 BRA `(.L_x_51) ;  /* 0xfffffffc00a88947 */ /* 0x000fea000383ffff */
.L_x_48:
[----:B------:R-:W-:Y:S05]  /*0370*/  BSYNC.RECONVERGENT B0 ;  /* 0x0000000000007941 */ /* 0x000fea0003800200 */
.L_x_47:
        /* <DEDUP_REMOVED lines=8> */
.L_x_54:
        /* <DEDUP_REMOVED lines=12> */
.L_x_53:
[----:B--23--:R-:W-:Y:S05]  /*04c0*/  BSYNC.RECONVERGENT B0 ;  /* 0x0000000000007941 */ /* 0x00cfea0003800200 */
.L_x_52:
[----:B------:R-:W-:-:S05]  /*04d0*/  IMAD.IADD R7, R12, 0x1, R7 ;  /* 0x000000010c077824 */ /* 0x000fca00078e0207 */
[----:B------:R-:W-:-:S13]  /*04e0*/  ISETP.GE.AND P0, PT, R7, UR9, PT ;  /* 0x0000000907007c0c */ /* 0x000fda000bf06270 */
[----:B------:R-:W-:Y:S05]  /*04f0*/  @!P0 BRA `(.L_x_54) ;  /* 0xfffffffc00c08947 */ /* 0x000fea000383ffff */
[----:B------:R-:W-:Y:S05]  /*0500*/  EXIT ;  /* 0x000000000000794d */ /* 0x000fea0003800000 */
.L_x_55:
        /* <DEDUP_REMOVED lines=15> */
.L_x_125:


//--------------------- .text._ZN17fastertransformer22applyRepetitionPenaltyIfLNS_21RepetitionPenaltyTypeE1EEEvPT_fPKiPiiiiiS5_ii --------------------------
	.section	.text._ZN17fastertransformer22applyRepetitionPenaltyIfLNS_21RepetitionPenaltyTypeE1EEEvPT_fPKiPiiiiiS5_ii,"ax",@progbits
	.align	128
        .global         _ZN17fastertransformer22applyRepetitionPenaltyIfLNS_21RepetitionPenaltyTypeE1EEEvPT_fPKiPiiiiiS5_ii
        .type           _ZN17fastertransformer22applyRepetitionPenaltyIfLNS_21RepetitionPenaltyTypeE1EEEvPT_fPKiPiiiiiS5_ii,@function
        .size           _ZN17fastertransformer22applyRepetitionPenaltyIfLNS_21RepetitionPenaltyTypeE1EEEvPT_fPKiPiiiiiS5_ii,(.L_x_126 - _ZN17fastertransformer22applyRepetitionPenaltyIfLNS_21RepetitionPenaltyTypeE1EEEvPT_fPKiPiiiiiS5_ii)
        .other          _ZN17fastertransformer22applyRepetitionPenaltyIfLNS_21RepetitionPenaltyTypeE1EEEvPT_fPKiPiiiiiS5_ii,@"STO_CUDA_ENTRY STV_DEFAULT"
_ZN17fastertransformer22applyRepetitionPenaltyIfLNS_21RepetitionPenaltyTypeE1EEEvPT_fPKiPiiiiiS5_ii:
.text._ZN17fastertransformer22applyRepetitionPenaltyIfLNS_21RepetitionPenaltyTypeE1EEEvPT_fPKiPiiiiiS5_ii:
        /* <DEDUP_REMOVED lines=33> */
.L_x_60:
        /* <DEDUP_REMOVED lines=11> */
[----:B------:R-:W2:Y:S01]  /*02c0*/  LDG.E R9, desc[UR6][R8.64] ;  /* 0x0000000608097981 */ /* 0x000ea2000c1e1900 */
[C---:B------:R-:W-:Y:S01]  /*02d0*/  IMAD R10, R11.reuse, 0x4, R6 ;  /* 0x000000040b0a7824 */ /* 0x040fe200078e0206 */
[----:B------:R-:W-:-:S04]  /*02e0*/  LEA R13, R11, UR4, 0x2 ;  /* 0x000000040b0d7c11 */ /* 0x000fc8000f8e10ff */
[----:B------:R3:W-:Y:S01]  /*02f0*/  STS [R10], R17 ;  /* 0x000000110a007388 */ /* 0x0007e20000000800 */
[----:B--2---:R-:W-:-:S13]  /*0300*/  FSETP.GEU.FTZ.AND P0, PT, R9, RZ, PT ;  /* 0x000000ff0900720b */ /* 0x004fda0003f1e000 */
[----:B------:R-:W1:Y:S01]  /*0310*/  @P0 MUFU.RCP R14, UR12 ;  /* 0x0000000c000e0d08 */ /* 0x000e620008001000 */
[C---:B------:R-:W-:Y:S01]  /*0320*/  @!P0 FMUL.FTZ R12, R9.reuse, UR12 ;  /* 0x0000000c090c8c20 */ /* 0x040fe20008410000 */
[----:B-1----:R-:W-:-:S05]  /*0330*/  @P0 FMUL.FTZ R12, R9, R14 ;  /* 0x0000000e090c0220 */ /* 0x002fca0000410000 */
[----:B------:R3:W-:Y:S02]  /*0340*/  STS [R13], R12 ;  /* 0x0000000c0d007388 */ /* 0x0007e40000000800 */
.L_x_59:
[----:B------:R-:W-:Y:S05]  /*0350*/  BSYNC.RECONVERGENT B1 ;  /* 0x0000000000017941 */ /* 0x000fea0003800200 */
.L_x_58:
[----:B0-----:R-:W-:-:S05]  /*0360*/  IMAD.IADD R11, R16, 0x1, R11 ;  /* 0x00000001100b7824 */ /* 0x001fca00078e020b */
[----:B------:R-:W-:-:S13]  /*0370*/  ISETP.GE.AND P0, PT, R11, R18, PT ;  /* 0x000000120b00720c */ /* 0x000fda0003f06270 */
[----:B------:R-:W-:Y:S05]  /*0380*/  @!P0 BRA `(.L_x_60) ;  /* 0xfffffffc00a08947 */ /* 0x000fea000383ffff */
.L_x_57:
[----:B------:R-:W-:Y:S05]  /*0390*/  BSYNC.RECONVERGENT B0 ;  /* 0x0000000000007941 */ /* 0x000fea0003800200 */
.L_x_56:
        /* <DEDUP_REMOVED lines=8> */
.L_x_63:
        /* <DEDUP_REMOVED lines=9> */
[----:B------:R-:W0:Y:S04]  /*04b0*/  @!P0 LDS R9, [R9] ;  /* 0x0000000009098984 */ /* 0x000e280000000800 */
[----:B0-----:R0:W-:Y:S02]  /*04c0*/  @!P0 STG.E desc[UR6][R4.64], R9 ;  /* 0x0000000904008986 */ /* 0x0011e4000c101906 */
.L_x_62:
[----:B--23--:R-:W-:Y:S05]  /*04d0*/  BSYNC.RECONVERGENT B0 ;  /* 0x0000000000007941 */ /* 0x00cfea0003800200 */
.L_x_61:
[----:B------:R-:W-:-:S05]  /*04e0*/  IMAD.IADD R7, R10, 0x1, R7 ;  /* 0x000000010a077824 */ /* 0x000fca00078e0207 */
[----:B------:R-:W-:-:S13]  /*04f0*/  ISETP.GE.AND P0, PT, R7, UR9, PT ;  /* 0x0000000907007c0c */ /* 0x000fda000bf06270 */
[----:B------:R-:W-:Y:S05]  /*0500*/  @!P0 BRA `(.L_x_63) ;  /* 0xfffffffc00c48947 */ /* 0x000fea000383ffff */
[----:B------:R-:W-:Y:S05]  /*0510*/  EXIT ;  /* 0x000000000000794d */ /* 0x000fea0003800000 */
.L_x_64:
        /* <DEDUP_REMOVED lines=14> */
.L_x_126:


//--------------------- .text._ZN17fastertransformer22applyRepetitionPenaltyIfLNS_21RepetitionPenaltyTypeE0EEEvPT_fPKiPiiiiiS5_ii --------------------------
	.section	.text._ZN17fastertransformer22applyRepetitionPenaltyIfLNS_21RepetitionPenaltyTypeE0EEEvPT_fPKiPiiiiiS5_ii,"ax",@progbits
	.align	128
        .global         _ZN17fastertransformer22applyRepetitionPenaltyIfLNS_21RepetitionPenaltyTypeE0EEEvPT_fPKiPiiiiiS5_ii
        .type           _ZN17fastertransformer22applyRepetitionPenaltyIfLNS_21RepetitionPenaltyTypeE0EEEvPT_fPKiPiiiiiS5_ii,@function
        .size           _ZN17fastertransformer22applyRepetitionPenaltyIfLNS_21RepetitionPenaltyTypeE0EEEvPT_fPKiPiiiiiS5_ii,(.L_x_127 - _ZN17fastertransformer22applyRepetitionPenaltyIfLNS_21RepetitionPenaltyTypeE0EEEvPT_fPKiPiiiiiS5_ii)
        .other          _ZN17fastertransformer22applyRepetitionPenaltyIfLNS_21RepetitionPenaltyTypeE0EEEvPT_fPKiPiiiiiS5_ii,@"STO_CUDA_ENTRY STV_DEFAULT"
_ZN17fastertransformer22applyRepetitionPenaltyIfLNS_21RepetitionPenaltyTypeE0EEEvPT_fPKiPiiiiiS5_ii:
.text._ZN17fastertransformer22applyRepetitionPenaltyIfLNS_21RepetitionPenaltyTypeE0EEEvPT_fPKiPiiiiiS5_ii:
        /* <DEDUP_REMOVED lines=33> */
.L_x_69:
        /* <DEDUP_REMOVED lines=15> */
[----:B--2---:R-:W-:-:S05]  /*0300*/  FADD.FTZ R12, R8, -UR12 ;  /* 0x8000000c080c7e21 */ /* 0x004fca0008010000 */
[----:B------:R3:W-:Y:S02]  /*0310*/  STS [R13], R12 ;  /* 0x0000000c0d007388 */ /* 0x0007e40000000800 */
.L_x_68:
[----:B------:R-:W-:Y:S05]  /*0320*/  BSYNC.RECONVERGENT B1 ;  /* 0x0000000000017941 */ /* 0x000fea0003800200 */
.L_x_67:
[----:B0-----:R-:W-:-:S05]  /*0330*/  IMAD.IADD R11, R16, 0x1, R11 ;  /* 0x00000001100b7824 */ /* 0x001fca00078e020b */
[----:B------:R-:W-:-:S13]  /*0340*/  ISETP.GE.AND P0, PT, R11, R18, PT ;  /* 0x000000120b00720c */ /* 0x000fda0003f06270 */
[----:B------:R-:W-:Y:S05]  /*0350*/  @!P0 BRA `(.L_x_69) ;  /* 0xfffffffc00ac8947 */ /* 0x000fea000383ffff */
.L_x_66:
[----:B------:R-:W-:Y:S05]  /*0360*/  BSYNC.RECONVERGENT B0 ;  /* 0x0000000000007941 */ /* 0x000fea0003800200 */
.L_x_65:
        /* <DEDUP_REMOVED lines=8> */
.L_x_72:
        /* <DEDUP_REMOVED lines=11> */
.L_x_71:
[----:B--23--:R-:W-:Y:S05]  /*04a0*/  BSYNC.RECONVERGENT B0 ;  /* 0x0000000000007941 */ /* 0x00cfea0003800200 */
.L_x_70:
[----:B------:R-:W-:-:S05]  /*04b0*/  IMAD.IADD R7, R10, 0x1, R7 ;  /* 0x000000010a077824 */ /* 0x000fca00078e0207 */
[----:B------:R-:W-:-:S13]  /*04c0*/  ISETP.GE.AND P0, PT, R7, UR9, PT ;  /* 0x0000000907007c0c */ /* 0x000fda000bf06270 */
[----:B------:R-:W-:Y:S05]  /*04d0*/  @!P0 BRA `(.L_x_72) ;  /* 0xfffffffc00c48947 */ /* 0x000fea000383ffff */
[----:B------:R-:W-:Y:S05]  /*04e0*/  EXIT ;  /* 0x000000000000794d */ /* 0x000fea0003800000 */
.L_x_73:
        /* <DEDUP_REMOVED lines=9> */
.L_x_127:


//--------------------- .text._ZN17fastertransformer28batchApplyTemperaturePenaltyI6__halfEEvPT_PKS2_PKfiii --------------------------
	.section	.text._ZN17fastertransformer28batchApplyTemperaturePenaltyI6__halfEEvPT_PKS2_PKfiii,"ax",@progbits
	.align	128
        .global         _ZN17fastertransformer28batchApplyTemperaturePenaltyI6__halfEEvPT_PKS2_PKfiii
        .type           _ZN17fastertransformer28batchApplyTemperaturePenaltyI6__halfEEvPT_PKS2_PKfiii,@function
        .size           _ZN17fastertransformer28batchApplyTemperaturePenaltyI6__halfEEvPT_PKS2_PKfiii,(.L_x_128 - _ZN17fastertransformer28batchApplyTemperaturePenaltyI6__halfEEvPT_PKS2_PKfiii)
        .other          _ZN17fastertransformer28batchApplyTemperaturePenaltyI6__halfEEvPT_PKS2_PKfiii,@"STO_CUDA_ENTRY STV_DEFAULT"
_ZN17fastertransformer28batchApplyTemperaturePenaltyI6__halfEEvPT_PKS2_PKfiii:
.text._ZN17fastertransformer28batchApplyTemperaturePenaltyI6__halfEEvPT_PKS2_PKfiii:
[----:B------:R-:W-:Y:S01]  /*0000*/  LDC R1, c[0x0][0x37c] ;  /* 0x0000df00ff017b82 */ /* 0x000fe20000000800 */
[----:B------:R-:W0:Y:S01]  /*0010*/  S2R R7, SR_TID.X ;  /* 0x0000000000077919 */ /* 0x000e220000002100 */
[----:B------:R-:W0:Y:S01]  /*0020*/  LDCU UR5, c[0x0][0x398] ;  /* 0x00007300ff0577ac */ /* 0x000e220008000800 */
[----:B------:R-:W1:Y:S05]  /*0030*/  LDCU.64 UR6, c[0x0][0x358] ;  /* 0x00006b00ff0677ac */ /* 0x000e6a0008000a00 */
[----:B------:R-:W2:Y:S08]  /*0040*/  S2UR UR4, SR_CTAID.X ;  /* 0x00000000000479c3 */ /* 0x000eb00000002500 */
[----:B------:R-:W2:Y:S08]  /*0050*/  LDC R8, c[0x0][0x360] ;  /* 0x0000d800ff087b82 */ /* 0x000eb00000000800 */
[----:B------:R-:W3:Y:S01]  /*0060*/  LDC R9, c[0x0][0x3a0] ;  /* 0x0000e800ff097b82 */ /* 0x000ee20000000800 */
[----:B0-----:R-:W-:-:S13]  /*0070*/  ISETP.GE.U32.AND P0, PT, R7, UR5, PT ;  /* 0x0000000507007c0c */ /* 0x001fda000bf06070 */
[----:B------:R-:W0:Y:S02]  /*0080*/  @!P0 LDC.64 R2, c[0x0][0x390] ;  /* 0x0000e400ff028b82 */ /* 0x000e240000000a00 */
[----:B0-----:R-:W-:-:S06]  /*0090*/  @!P0 IMAD.WIDE.U32 R2, R7, 0x4, R2 ;  /* 0x0000000407028825 */ /* 0x001fcc00078e0002 */
[----:B-1----:R2:W4:Y:S01]  /*00a0*/  @!P0 LDG.E R2, desc[UR6][R2.64] ;  /* 0x0000000602028981 */ /* 0x002522000c1e1900 */
[----:B------:R-:W-:Y:S01]  /*00b0*/  @!P0 MOV R5, 0x400 ;  /* 0x0000040000058802 */ /* 0x000fe20000000f00 */
[----:B---3--:R-:W-:Y:S01]  /*00c0*/  IMAD R0, R9, UR5, RZ ;  /* 0x0000000509007c24 */ /* 0x008fe2000f8e02ff */
[----:B------:R-:W0:Y:S01]  /*00d0*/  @!P0 S2R R6, SR_CgaCtaId ;  /* 0x0000000000068919 */ /* 0x000e220000008800 */
[----:B--2---:R-:W-:-:S05]  /*00e0*/  IMAD R3, R8, UR4, R7 ;  /* 0x0000000408037c24 */ /* 0x004fca000f8e0207 */
[----:B------:R-:W-:Y:S02]  /*00f0*/  ISETP.GE.AND P1, PT, R3, R0, PT ;  /* 0x000000000300720c */ /* 0x000fe40003f26270 */
[----:B0-----:R-:W-:-:S05]  /*0100*/  @!P0 LEA R5, R6, R5, 0x18 ;  /* 0x0000000506058211 */ /* 0x001fca00078ec0ff */
[----:B------:R-:W-:Y:S02]  /*0110*/  @!P0 IMAD R5, R7, 0x4, R5 ;  /* 0x0000000407058824 */ /* 0x000fe400078e0205 */
[----:B----4-:R-:W-:-:S06]  /*0120*/  @!P0 FADD.FTZ R4, R2, 9.9999999747524270788e-07 ;  /* 0x358637bd02048421 */ /* 0x010fcc0000010000 */
[----:B------:R-:W0:Y:S02]  /*0130*/  @!P0 MUFU.RCP R4, R4 ;  /* 0x0000000400048308 */ /* 0x000e240000001000 */
[----:B0-----:R0:W-:Y:S01]  /*0140*/  @!P0 STS [R5], R4 ;  /* 0x0000000405008388 */ /* 0x0011e20000000800 */
[----:B------:R-:W-:Y:S06]  /*0150*/  BAR.SYNC.DEFER_BLOCKING 0x0 ;  /* 0x0000000000007b1d */ /* 0x000fec0000010000 */
[----:B------:R-:W-:Y:S05]  /*0160*/  @P1 EXIT ;  /* 0x000000000000194d */ /* 0x000fea0003800000 */
[----:B------:R-:W1:Y:S01]  /*0170*/  LDCU.64 UR8, c[0x0][0x388] ;  /* 0x00007100ff0877ac */ /* 0x000e620008000a00 */
[----:B------:R-:W2:Y:S01]  /*0180*/  LDCU UR4, c[0x0][0x370] ;  /* 0x00006e00ff0477ac */ /* 0x000ea20008000800 */
[----:B-1----:R-:W-:-:S04]  /*0190*/  UISETP.NE.U32.AND UP0, UPT, UR8, URZ, UPT ;  /* 0x000000ff0800728c */ /* 0x002fc8000bf05070 */
[----:B------:R-:W-:Y:S01]  /*01a0*/  UISETP.NE.AND.EX UP0, UPT, UR9, URZ, UPT, UP0 ;  /* 0x000000ff0900728c */ /* 0x000fe2000bf05300 */
[----:B--2---:R-:W-:-:S08]  /*01b0*/  IMAD R2, R8, UR4, RZ ;  /* 0x0000000408027c24 */ /* 0x004fd0000f8e02ff */
[----:B------:R-:W-:Y:S05]  /*01c0*/  BRA.U !UP0, `(.L_x_74) ;  /* 0x0000000508087547 */ /* 0x000fea000b800000 */
[----:B------:R-:W-:Y:S01]  /*01d0*/  IABS R10, R9 ;  /* 0x00000009000a7213 */ /* 0x000fe20000000000 */
[----:B------:R-:W1:Y:S01]  /*01e0*/  S2UR UR5, SR_CgaCtaId ;  /* 0x00000000000579c3 */ /* 0x000e620000008800 */
[----:B------:R-:W-:Y:S01]  /*01f0*/  UMOV UR4, 0x400 ;  /* 0x0000040000047882 */ /* 0x000fe20000000000 */
[----:B------:R-:W2:Y:S01]  /*0200*/  LDCU UR8, c[0x0][0x39c] ;  /* 0x00007380ff0877ac */ /* 0x000ea20008000800 */
[----:B------:R-:W3:Y:S05]  /*0210*/  I2F.RP R11, R10 ;  /* 0x0000000a000b7306 */ /* 0x000eea0000209400 */
[----:B------:R-:W4:Y:S08]  /*0220*/  LDC R12, c[0x0][0x3a0] ;  /* 0x0000e800ff0c7b82 */ /* 0x000f300000000800 */
[----:B0-----:R-:W0:Y:S01]  /*0230*/  LDC.64 R4, c[0x0][0x380] ;  /* 0x0000e000ff047b82 */ /* 0x001e220000000a00 */
[----:B---3--:R-:W3:Y:S07]  /*0240*/  MUFU.RCP R11, R11 ;  /* 0x0000000b000b7308 */ /* 0x008eee0000001000 */
[----:B------:R-:W0:Y:S01]  /*0250*/  LDC.64 R6, c[0x0][0x388] ;  /* 0x0000e200ff067b82 */ /* 0x000e220000000a00 */
[----:B-1----:R-:W-:Y:S01]  /*0260*/  ULEA UR4, UR5, UR4, 0x18 ;  /* 0x0000000405047291 */ /* 0x002fe2000f8ec0ff */
[----:B---3--:R-:W-:-:S04]  /*0270*/  VIADD R8, R11, 0xffffffe ;  /* 0x0ffffffe0b087836 */ /* 0x008fc80000000000 */
[----:B------:R1:W3:Y:S02]  /*0280*/  F2I.FTZ.U32.TRUNC.NTZ R9, R8 ;  /* 0x0000000800097305 */ /* 0x0002e4000021f000 */
[----:B-1----:R-:W-:Y:S02]  /*0290*/  HFMA2 R8, -RZ, RZ, 0, 0 ;  /* 0x00000000ff087431 */ /* 0x002fe400000001ff */
[----:B---3--:R-:W-:-:S04]  /*02a0*/  IMAD.MOV R15, RZ, RZ, -R9 ;  /* 0x000000ffff0f7224 */ /* 0x008fc800078e0a09 */
[----:B------:R-:W-:-:S04]  /*02b0*/  IMAD R15, R15, R10, RZ ;  /* 0x0000000a0f0f7224 */ /* 0x000fc800078e02ff */
[----:B--2-4-:R-:W-:-:S07]  /*02c0*/  IMAD.HI.U32 R15, R9, R15, R8 ;  /* 0x0000000f090f7227 */ /* 0x014fce00078e0008 */
.L_x_77:
[----:B------:R-:W-:Y:S01]  /*02d0*/  IABS R8, R3 ;  /* 0x0000000300087213 */ /* 0x000fe20000000000 */
[----:B------:R-:W-:Y:S01]  /*02e0*/  BSSY.RECONVERGENT B0, `(.L_x_75) ;  /* 0x000002b000007945 */ /* 0x000fe20003800200 */
[----:B------:R-:W-:Y:S01]  /*02f0*/  IABS R11, R12 ;  /* 0x0000000c000b7213 */ /* 0x000fe20000000000 */
[----:B------:R-:W-:Y:S01]  /*0300*/  IMAD.MOV.U32 R13, RZ, RZ, 0xfbff ;  /* 0x0000fbffff0d7424 */ /* 0x000fe200078e00ff */
[----:B------:R-:W-:Y:S01]  /*0310*/  ISETP.GE.AND P2, PT, R3, RZ, PT ;  /* 0x000000ff0300720c */ /* 0x000fe20003f46270 */
[----:B------:R-:W-:Y:S01]  /*0320*/  IMAD.HI.U32 R14, R15, R8, RZ ;  /* 0x000000080f0e7227 */ /* 0x000fe200078e00ff */
[----:B------:R-:W-:-:S03]  /*0330*/  LOP3.LUT R21, RZ, R12, RZ, 0x33, !PT ;  /* 0x0000000cff157212 */ /* 0x000fc600078e33ff */
[----:B------:R-:W-:-:S04]  /*0340*/  IMAD.MOV R19, RZ, RZ, -R14 ;  /* 0x000000ffff137224 */ /* 0x000fc800078e0a0e */
[----:B------:R-:W-:-:S05]  /*0350*/  IMAD R19, R11, R19, R8 ;  /* 0x000000130b137224 */ /* 0x000fca00078e0208 */
[----:B------:R-:W-:-:S13]  /*0360*/  ISETP.GT.U32.AND P0, PT, R10, R19, PT ;  /* 0x000000130a00720c */ /* 0x000fda0003f04070 */
[----:B------:R-:W-:-:S04]  /*0370*/  @!P0 IMAD.IADD R19, R19, 0x1, -R11 ;  /* 0x0000000113138824 */ /* 0x000fc800078e0a0b */
[----:B------:R-:W-:Y:S01]  /*0380*/  IMAD.IADD R8, R19, 0x1, -R11 ;  /* 0x0000000113087824 */ /* 0x000fe200078e0a0b */
[----:B------:R-:W-:-:S04]  /*0390*/  ISETP.GT.U32.AND P1, PT, R10, R19, PT ;  /* 0x000000130a00720c */ /* 0x000fc80003f24070 */
[----:B------:R-:W-:Y:S02]  /*03a0*/  SEL R8, R8, R19, !P1 ;  /* 0x0000001308087207 */ /* 0x000fe40004800000 */
[----:B------:R-:W-:Y:S02]  /*03b0*/  ISETP.NE.AND P1, PT, R12, RZ, PT ;  /* 0x000000ff0c00720c */ /* 0x000fe40003f25270 */
[----:B------:R-:W-:-:S04]  /*03c0*/  @!P2 IADD3 R8, PT, PT, -R8, RZ, RZ ;  /* 0x000000ff0808a210 */ /* 0x000fc80007ffe1ff */
[----:B------:R-:W-:Y:S01]  /*03d0*/  SEL R17, R21, R8, !P1 ;  /* 0x0000000815117207 */ /* 0x000fe20004800000 */
[----:B0-----:R-:W-:-:S03]  /*03e0*/  IMAD.WIDE R8, R3, 0x2, R4 ;  /* 0x0000000203087825 */ /* 0x001fc600078e0204 */
[----:B------:R-:W-:-:S13]  /*03f0*/  ISETP.GE.AND P2, PT, R17, UR8, PT ;  /* 0x0000000811007c0c */ /* 0x000fda000bf46270 */
[----:B------:R-:W-:Y:S05]  /*0400*/  @P2 BRA `(.L_x_76) ;  /* 0x0000000000602947 */ /* 0x000fea0003800000 */
[----:B------:R-:W-:Y:S01]  /*0410*/  IMAD.WIDE R16, R17, 0x2, R6 ;  /* 0x0000000211107825 */ /* 0x000fe200078e0206 */
[----:B------:R-:W2:Y:S05]  /*0420*/  LDG.E.U16 R13, desc[UR6][R8.64] ;  /* 0x00000006080d7981 */ /* 0x000eaa000c1e1500 */
[----:B------:R0:W2:Y:S01]  /*0430*/  LDG.E.U16 R16, desc[UR6][R16.64] ;  /* 0x0000000610107981 */ /* 0x0000a2000c1e1500 */
[----:B------:R-:W-:Y:S01]  /*0440*/  IMAD.MOV.U32 R10, RZ, RZ, R11 ;  /* 0x000000ffff0a7224 */ /* 0x000fe200078e000b */
[----:B------:R-:W-:Y:S01]  /*0450*/  LOP3.LUT R15, R3, R12, RZ, 0x3c, !PT ;  /* 0x0000000c030f7212 */ /* 0x000fe200078e3cff */
[----:B------:R-:W-:Y:S01]  /*0460*/  @!P0 VIADD R14, R14, 0x1 ;  /* 0x000000010e0e8836 */ /* 0x000fe20000000000 */
[----:B------:R-:W1:Y:S02]  /*0470*/  I2F.RP R18, R11 ;  /* 0x0000000b00127306 */ /* 0x000e640000209400 */
[----:B------:R-:W-:-:S02]  /*0480*/  ISETP.GE.U32.AND P2, PT, R19, R10, PT ;  /* 0x0000000a1300720c */ /* 0x000fc40003f46070 */
[----:B------:R-:W-:-:S11]  /*0490*/  ISETP.GE.AND P3, PT, R15, RZ, PT ;  /* 0x000000ff0f00720c */ /* 0x000fd60003f66270 */
[----:B------:R-:W-:Y:S01]  /*04a0*/  @P2 IADD3 R14, PT, PT, R14, 0x1, RZ ;  /* 0x000000010e0e2810 */ /* 0x000fe20007ffe0ff */
[----:B-1----:R-:W1:Y:S04]  /*04b0*/  MUFU.RCP R18, R18 ;  /* 0x0000001200127308 */ /* 0x002e680000001000 */
[----:B------:R-:W-:-:S05]  /*04c0*/  @!P3 IMAD.MOV R14, RZ, RZ, -R14 ;  /* 0x000000ffff0eb224 */ /* 0x000fca00078e0a0e */
[----:B------:R-:W-:-:S04]  /*04d0*/  SEL R14, R21, R14, !P1 ;  /* 0x0000000e150e7207 */ /* 0x000fc80004800000 */
[----:B0-----:R-:W-:Y:S01]  /*04e0*/  LEA R17, R14, UR4, 0x2 ;  /* 0x000000040e117c11 */ /* 0x001fe2000f8e10ff */
[----:B-1----:R-:W-:-:S05]  /*04f0*/  VIADD R14, R18, 0xffffffe ;  /* 0x0ffffffe120e7836 */ /* 0x002fca0000000000 */
[----:B------:R-:W0:Y:S01]  /*0500*/  LDS R17, [R17] ;  /* 0x0000000011117984 */ /* 0x000e220000000800 */
[----:B------:R1:W3:Y:S02]  /*0510*/  F2I.FTZ.U32.TRUNC.NTZ R15, R14 ;  /* 0x0000000e000f7305 */ /* 0x0002e4000021f000 */
[----:B-1----:R-:W-:Y:S01]  /*0520*/  MOV R14, RZ ;  /* 0x000000ff000e7202 */ /* 0x002fe20000000f00 */
[----:B---3--:R-:W-:-:S04]  /*0530*/  IMAD.MOV R20, RZ, RZ, -R15 ;  /* 0x000000ffff147224 */ /* 0x008fc800078e0a0f */
[----:B------:R-:W-:-:S04]  /*0540*/  IMAD R19, R20, R11, RZ ;  /* 0x0000000b14137224 */ /* 0x000fc800078e02ff */
[----:B------:R-:W-:Y:S01]  /*0550*/  IMAD.HI.U32 R15, R15, R19, R14 ;  /* 0x000000130f0f7227 */ /* 0x000fe200078e000e */
[----:B0-----:R-:W-:-:S03]  /*0560*/  F2FP.F16.F32.PACK_AB R11, RZ, R17 ;  /* 0x00000011ff0b723e */ /* 0x001fc600000000ff */
[----:B--2---:R-:W-:-:S04]  /*0570*/  HADD2 R13, R13.H0_H0, R16.H0_H0 ;  /* 0x200000100d0d7230 */ /* 0x004fc80000000800 */
[----:B------:R-:W-:-:S07]  /*0580*/  HMUL2 R13, R13.H0_H0, R11.H0_H0 ;  /* 0x2000000b0d0d7232 */ /* 0x000fce0000000800 */
.L_x_76:
[----:B------:R-:W-:Y:S05]  /*0590*/  BSYNC.RECONVERGENT B0 ;  /* 0x0000000000007941 */ /* 0x000fea0003800200 */
.L_x_75:
[----:B------:R1:W-:Y:S01]  /*05a0*/  STG.E.U16 desc[UR6][R8.64], R13 ;  /* 0x0000000d08007986 */ /* 0x0003e2000c101506 */
[----:B------:R-:W-:-:S05]  /*05b0*/  IMAD.IADD R3, R2, 0x1, R3 ;  /* 0x0000000102037824 */ /* 0x000fca00078e0203 */
[----:B------:R-:W-:-:S13]  /*05c0*/  ISETP.GE.AND P0, PT, R3, R0, PT ;  /* 0x000000000300720c */ /* 0x000fda0003f06270 */
[----:B-1----:R-:W-:Y:S05]  /*05d0*/  @!P0 BRA `(.L_x_77) ;  /* 0xfffffffc003c8947 */ /* 0x002fea000383ffff */
[----:B------:R-:W-:Y:S05]  /*05e0*/  EXIT ;  /* 0x000000000000794d */ /* 0x000fea0003800000 */
.L_x_74:
[----:B------:R-:W-:Y:S01]  /*05f0*/  IABS R8, R9 ;  /* 0x0000000900087213 */ /* 0x000fe20000000000 */
[----:B------:R-:W1:Y:S01]  /*0600*/  S2UR UR5, SR_CgaCtaId ;  /* 0x00000000000579c3 */ /* 0x000e620000008800 */
[----:B------:R-:W-:Y:S01]  /*0610*/  UMOV UR4, 0x400 ;  /* 0x0000040000047882 */ /* 0x000fe20000000000 */
[----:B------:R-:W2:Y:S01]  /*0620*/  LDCU UR8, c[0x0][0x39c] ;  /* 0x00007380ff0877ac */ /* 0x000ea20008000800 */
[----:B------:R-:W3:Y:S05]  /*0630*/  I2F.RP R9, R8 ;  /* 0x0000000800097306 */ /* 0x000eea0000209400 */
[----:B------:R-:W4:Y:S08]  /*0640*/  LDC R10, c[0x0][0x3a0] ;  /* 0x0000e800ff0a7b82 */ /* 0x000f300000000800 */
[----:B0-----:R-:W0:Y:S01]  /*0650*/  LDC.64 R4, c[0x0][0x380] ;  /* 0x0000e000ff047b82 */ /* 0x001e220000000a00 */
[----:B---3--:R-:W3:Y:S01]  /*0660*/  MUFU.RCP R9, R9 ;  /* 0x0000000900097308 */ /* 0x008ee20000001000 */
[----:B-1----:R-:W-:Y:S01]  /*0670*/  ULEA UR4, UR5, UR4, 0x18 ;  /* 0x0000000405047291 */ /* 0x002fe2000f8ec0ff */
[----:B---3--:R-:W-:-:S06]  /*0680*/  VIADD R6, R9, 0xffffffe ;  /* 0x0ffffffe09067836 */ /* 0x008fcc0000000000 */
[----:B------:R1:W3:Y:S02]  /*0690*/  F2I.FTZ.U32.TRUNC.NTZ R7, R6 ;  /* 0x0000000600077305 */ /* 0x0002e4000021f000 */
[----:B-1----:R-:W-:Y:S02]  /*06a0*/  HFMA2 R6, -RZ, RZ, 0, 0 ;  /* 0x00000000ff067431 */ /* 0x002fe400000001ff */
[----:B---3--:R-:W-:-:S04]  /*06b0*/  IMAD.MOV R11, RZ, RZ, -R7 ;  /* 0x000000ffff0b7224 */ /* 0x008fc800078e0a07 */
[----:B------:R-:W-:-:S04]  /*06c0*/  IMAD R9, R11, R8, RZ ;  /* 0x000000080b097224 */ /* 0x000fc800078e02ff */
[----:B0-2-4-:R-:W-:-:S07]  /*06d0*/  IMAD.HI.U32 R15, R7, R9, R6 ;  /* 0x00000009070f7227 */ /* 0x015fce00078e0006 */
.L_x_80:
        /* <DEDUP_REMOVED lines=10> */
[----:B------:R-:W-:-:S05]  /*0780*/  @!P0 IMAD.IADD R13, R13, 0x1, -R9 ;  /* 0x000000010d0d8824 */ /* 0x000fca00078e0a09 */
[----:B------:R-:W-:Y:S02]  /*0790*/  ISETP.GT.U32.AND P1, PT, R8, R13, PT ;  /* 0x0000000d0800720c */ /* 0x000fe40003f24070 */
[----:B------:R-:W-:-:S04]  /*07a0*/  IADD3 R6, PT, PT, R13, -R9, RZ ;  /* 0x800000090d067210 */ /* 0x000fc80007ffe0ff */
[----:B------:R-:W-:Y:S02]  /*07b0*/  SEL R6, R6, R13, !P1 ;  /* 0x0000000d06067207 */ /* 0x000fe40004800000 */
[----:B------:R-:W-:-:S03]  /*07c0*/  ISETP.NE.AND P1, PT, R10, RZ, PT ;  /* 0x000000ff0a00720c */ /* 0x000fc60003f25270 */
[----:B------:R-:W-:-:S05]  /*07d0*/  @!P2 IMAD.MOV R6, RZ, RZ, -R6 ;  /* 0x000000ffff06a224 */ /* 0x000fca00078e0a06 */
[----:B------:R-:W-:-:S04]  /*07e0*/  SEL R6, R16, R6, !P1 ;  /* 0x0000000610067207 */ /* 0x000fc80004800000 */
[----:B------:R-:W-:Y:S01]  /*07f0*/  ISETP.GE.AND P2, PT, R6, UR8, PT ;  /* 0x0000000806007c0c */ /* 0x000fe2000bf46270 */
[----:B------:R-:W-:-:S12]  /*0800*/  IMAD.WIDE R6, R3, 0x2, R4 ;  /* 0x0000000203067825 */ /* 0x000fd800078e0204 */
[----:B------:R-:W-:Y:S05]  /*0810*/  @P2 BRA `(.L_x_79) ;  /* 0x0000000000542947 */ /* 0x000fea0003800000 */
[----:B------:R-:W2:Y:S01]  /*0820*/  LDG.E.U16 R14, desc[UR6][R6.64] ;  /* 0x00000006060e7981 */ /* 0x000ea2000c1e1500 */
[----:B------:R-:W-:Y:S01]  /*0830*/  MOV R8, R9 ;  /* 0x0000000900087202 */ /* 0x000fe20000000f00 */
[----:B------:R-:W0:Y:S01]  /*0840*/  I2F.RP R17, R9 ;  /* 0x0000000900117306 */ /* 0x000e220000209400 */
[----:B------:R-:W-:Y:S01]  /*0850*/  LOP3.LUT R12, R3, R10, RZ, 0x3c, !PT ;  /* 0x0000000a030c7212 */ /* 0x000fe200078e3cff */
[----:B------:R-:W-:Y:S01]  /*0860*/  @!P0 VIADD R11, R11, 0x1 ;  /* 0x000000010b0b8836 */ /* 0x000fe20000000000 */
[----:B------:R-:W-:Y:S02]  /*0870*/  ISETP.GE.U32.AND P2, PT, R13, R8, PT ;  /* 0x000000080d00720c */ /* 0x000fe40003f46070 */
[----:B------:R-:W-:-:S03]  /*0880*/  ISETP.GE.AND P3, PT, R12, RZ, PT ;  /* 0x000000ff0c00720c */ /* 0x000fc60003f66270 */
[----:B0-----:R-:W0:Y:S08]  /*0890*/  MUFU.RCP R17, R17 ;  /* 0x0000001100117308 */ /* 0x001e300000001000 */
[----:B------:R-:W-:-:S05]  /*08a0*/  @P2 VIADD R11, R11, 0x1 ;  /* 0x000000010b0b2836 */ /* 0x000fca0000000000 */
[----:B------:R-:W-:-:S04]  /*08b0*/  @!P3 IADD3 R11, PT, PT, -R11, RZ, RZ ;  /* 0x000000ff0b0bb210 */ /* 0x000fc80007ffe1ff */
[----:B------:R-:W-:-:S04]  /*08c0*/  SEL R11, R16, R11, !P1 ;  /* 0x0000000b100b7207 */ /* 0x000fc80004800000 */
[----:B------:R-:W-:Y:S01]  /*08d0*/  LEA R11, R11, UR4, 0x2 ;  /* 0x000000040b0b7c11 */ /* 0x000fe2000f8e10ff */
[----:B0-----:R-:W-:-:S05]  /*08e0*/  VIADD R13, R17, 0xffffffe ;  /* 0x0ffffffe110d7836 */ /* 0x001fca0000000000 */
[----:B------:R-:W0:Y:S01]  /*08f0*/  LDS R11, [R11] ;  /* 0x000000000b0b7984 */ /* 0x000e220000000800 */
[----:B------:R-:W1:Y:S02]  /*0900*/  F2I.FTZ.U32.TRUNC.NTZ R13, R13 ;  /* 0x0000000d000d7305 */ /* 0x000e64000021f000 */
[----:B-1----:R-:W-:-:S04]  /*0910*/  IMAD.MOV R12, RZ, RZ, -R13 ;  /* 0x000000ffff0c7224 */ /* 0x002fc800078e0a0d */
[----:B------:R-:W-:Y:S02]  /*0920*/  IMAD R15, R12, R9, RZ ;  /* 0x000000090c0f7224 */ /* 0x000fe400078e02ff */
[----:B------:R-:W-:-:S05]  /*0930*/  HFMA2 R12, -RZ, RZ, 0, 0 ;  /* 0x00000000ff0c7431 */ /* 0x000fca00000001ff */
[----:B------:R-:W-:Y:S01]  /*0940*/  IMAD.HI.U32 R15, R13, R15, R12 ;  /* 0x0000000f0d0f7227 */ /* 0x000fe200078e000c */
[----:B0-----:R-:W-:-:S05]  /*0950*/  F2FP.F16.F32.PACK_AB R9, RZ, R11 ;  /* 0x0000000bff09723e */ /* 0x001fca00000000ff */
[----:B--2---:R-:W-:-:S07]  /*0960*/  HMUL2 R12, R14.H0_H0, R9.H0_H0 ;  /* 0x200000090e0c7232 */ /* 0x004fce0000000800 */
.L_x_79:
[----:B------:R-:W-:Y:S05]  /*0970*/  BSYNC.RECONVERGENT B0 ;  /* 0x0000000000007941 */ /* 0x000fea0003800200 */
.L_x_78:
[----:B------:R0:W-:Y:S01]  /*0980*/  STG.E.U16 desc[UR6][R6.64], R12 ;  /* 0x0000000c06007986 */ /* 0x0001e2000c101506 */
[----:B------:R-:W-:-:S05]  /*0990*/  IMAD.IADD R3, R2, 0x1, R3 ;  /* 0x0000000102037824 */ /* 0x000fca00078e0203 */
[----:B------:R-:W-:-:S13]  /*09a0*/  ISETP.GE.AND P0, PT, R3, R0, PT ;  /* 0x000000000300720c */ /* 0x000fda0003f06270 */
[----:B0-----:R-:W-:Y:S05]  /*09b0*/  @!P0 BRA `(.L_x_80) ;  /* 0xfffffffc00488947 */ /* 0x001fea000383ffff */
[----:B------:R-:W-:Y:S05]  /*09c0*/  EXIT ;  /* 0x000000000000794d */ /* 0x000fea0003800000 */
.L_x_81:
        /* <DEDUP_REMOVED lines=11> */
.L_x_128:


//--------------------- .text._ZN17fastertransformer28batchApplyTemperaturePenaltyIfEEvPT_PKS1_PKfiii --------------------------
	.section	.text._ZN17fastertransformer28batchApplyTemperaturePenaltyIfEEvPT_PKS1_PKfiii,"ax",@progbits
	.align	128
        .global         _ZN17fastertransformer28batchApplyTemperaturePenaltyIfEEvPT_PKS1_PKfiii
        .type           _ZN17fastertransformer28batchApplyTemperaturePenaltyIfEEvPT_PKS1_PKfiii,@function
        .size           _ZN17fastertransformer28batchApplyTemperaturePenaltyIfEEvPT_PKS1_PKfiii,(.L_x_129 - _ZN17fastertransformer28batchApplyTemperaturePenaltyIfEEvPT_PKS1_PKfiii)
        .other          _ZN17fastertransformer28batchApplyTemperaturePenaltyIfEEvPT_PKS1_PKfiii,@"STO_CUDA_ENTRY STV_DEFAULT"
_ZN17fastertransformer28batchApplyTemperaturePenaltyIfEEvPT_PKS1_PKfiii:
.text._ZN17fastertransformer28batchApplyTemperaturePenaltyIfEEvPT_PKS1_PKfiii:
        /* <DEDUP_REMOVED lines=35> */
[----:B------:R-:W2:Y:S01]  /*0230*/  LDC.64 R6, c[0x0][0x380] ;  /* 0x0000e000ff067b82 */ /* 0x000ea20000000a00 */
[----:B---3--:R-:W3:Y:S07]  /*0240*/  MUFU.RCP R11, R11 ;  /* 0x0000000b000b7308 */ /* 0x008eee0000001000 */
[----:B0-----:R-:W0:Y:S01]  /*0250*/  LDC.64 R4, c[0x0][0x388] ;  /* 0x0000e200ff047b82 */ /* 0x001e220000000a00 */
[----:B-1----:R-:W-:Y:S01]  /*0260*/  ULEA UR4, UR5, UR4, 0x18 ;  /* 0x0000000405047291 */ /* 0x002fe2000f8ec0ff */
[----:B---3--:R-:W-:-:S04]  /*0270*/  VIADD R8, R11, 0xffffffe ;  /* 0x0ffffffe0b087836 */ /* 0x008fc80000000000 */
[----:B------:R1:W3:Y:S02]  /*0280*/  F2I.FTZ.U32.TRUNC.NTZ R9, R8 ;  /* 0x0000000800097305 */ /* 0x0002e4000021f000 */
[----:B-1----:R-:W-:Y:S02]  /*0290*/  HFMA2 R8, -RZ, RZ, 0, 0 ;  /* 0x00000000ff087431 */ /* 0x002fe400000001ff */
[----:B---3--:R-:W-:-:S04]  /*02a0*/  IMAD.MOV R13, RZ, RZ, -R9 ;  /* 0x000000ffff0d7224 */ /* 0x008fc800078e0a09 */
[----:B------:R-:W-:-:S04]  /*02b0*/  IMAD R11, R13, R10, RZ ;  /* 0x0000000a0d0b7224 */ /* 0x000fc800078e02ff */
[----:B----4-:R-:W-:-:S07]  /*02c0*/  IMAD.HI.U32 R14, R9, R11, R8 ;  /* 0x0000000b090e7227 */ /* 0x010fce00078e0008 */
.L_x_85:
[----:B------:R-:W-:Y:S01]  /*02d0*/  IABS R17, R3 ;  /* 0x0000000300117213 */ /* 0x000fe20000000000 */
[----:B------:R-:W-:Y:S01]  /*02e0*/  BSSY.RECONVERGENT B0, `(.L_x_83) ;  /* 0x000002a000007945 */ /* 0x000fe20003800200 */
[-C--:B------:R-:W-:Y:S01]  /*02f0*/  IABS R11, R12.reuse ;  /* 0x0000000c000b7213 */ /* 0x080fe20000000000 */
[----:B------:R-:W-:Y:S01]  /*0300*/  IMAD.MOV.U32 R13, RZ, RZ, -0x800001 ;  /* 0xff7fffffff0d7424 */ /* 0x000fe200078e00ff */
        /* <DEDUP_REMOVED lines=13> */
[----:B--2---:R-:W-:-:S03]  /*03e0*/  IMAD.WIDE R8, R3, 0x4, R6 ;  /* 0x0000000403087825 */ /* 0x004fc600078e0206 */
[----:B------:R-:W-:-:S13]  /*03f0*/  ISETP.GE.AND P2, PT, R15, UR8, PT ;  /* 0x000000080f007c0c */ /* 0x000fda000bf46270 */
[----:B------:R-:W-:Y:S05]  /*0400*/  @P2 BRA `(.L_x_84) ;  /* 0x00000000005c2947 */ /* 0x000fea0003800000 */
[----:B0-----:R-:W-:Y:S01]  /*0410*/  IMAD.WIDE R14, R15, 0x4, R4 ;  /* 0x000000040f0e7825 */ /* 0x001fe200078e0204 */
[----:B------:R-:W2:Y:S05]  /*0420*/  LDG.E R13, desc[UR6][R8.64] ;  /* 0x00000006080d7981 */ /* 0x000eaa000c1e1900 */
[----:B------:R0:W2:Y:S01]  /*0430*/  LDG.E R14, desc[UR6][R14.64] ;  /* 0x000000060e0e7981 */ /* 0x0000a2000c1e1900 */
[----:B------:R-:W-:Y:S01]  /*0440*/  IMAD.MOV.U32 R10, RZ, RZ, R11 ;  /* 0x000000ffff0a7224 */ /* 0x000fe200078e000b */
[----:B------:R-:W-:-:S04]  /*0450*/  @!P0 IADD3 R16, PT, PT, R16, 0x1, RZ ;  /* 0x0000000110108810 */ /* 0x000fc80007ffe0ff */
[----:B------:R-:W-:Y:S02]  /*0460*/  ISETP.GE.U32.AND P2, PT, R17, R10, PT ;  /* 0x0000000a1100720c */ /* 0x000fe40003f46070 */
[----:B------:R-:W-:-:S04]  /*0470*/  LOP3.LUT R17, R3, R12, RZ, 0x3c, !PT ;  /* 0x0000000c03117212 */ /* 0x000fc800078e3cff */
[----:B------:R-:W-:Y:S02]  /*0480*/  ISETP.GE.AND P3, PT, R17, RZ, PT ;  /* 0x000000ff1100720c */ /* 0x000fe40003f66270 */
[----:B------:R-:W1:Y:S05]  /*0490*/  I2F.RP R17, R11 ;  /* 0x0000000b00117306 */ /* 0x000e6a0000209400 */
[----:B------:R-:W-:-:S06]  /*04a0*/  @P2 VIADD R16, R16, 0x1 ;  /* 0x0000000110102836 */ /* 0x000fcc0000000000 */
[----:B------:R-:W-:Y:S01]  /*04b0*/  @!P3 IMAD.MOV R16, RZ, RZ, -R16 ;  /* 0x000000ffff10b224 */ /* 0x000fe200078e0a10 */
[----:B-1----:R-:W0:Y:S04]  /*04c0*/  MUFU.RCP R17, R17 ;  /* 0x0000001100117308 */ /* 0x002e280000001000 */
[----:B------:R-:W-:-:S04]  /*04d0*/  SEL R16, R19, R16, !P1 ;  /* 0x0000001013107207 */ /* 0x000fc80004800000 */
[----:B------:R-:W-:-:S06]  /*04e0*/  LEA R16, R16, UR4, 0x2 ;  /* 0x0000000410107c11 */ /* 0x000fcc000f8e10ff */
[----:B------:R-:W1:Y:S01]  /*04f0*/  LDS R16, [R16] ;  /* 0x0000000010107984 */ /* 0x000e620000000800 */
[----:B0-----:R-:W-:-:S06]  /*0500*/  IADD3 R15, PT, PT, R17, 0xffffffe, RZ ;  /* 0x0ffffffe110f7810 */ /* 0x001fcc0007ffe0ff */
[----:B------:R-:W0:Y:S02]  /*0510*/  F2I.FTZ.U32.TRUNC.NTZ R15, R15 ;  /* 0x0000000f000f7305 */ /* 0x000e24000021f000 */
[----:B0-----:R-:W-:-:S04]  /*0520*/  IMAD.MOV R18, RZ, RZ, -R15 ;  /* 0x000000ffff127224 */ /* 0x001fc800078e0a0f */
[----:B------:R-:W-:Y:S02]  /*0530*/  IMAD R11, R18, R11, RZ ;  /* 0x0000000b120b7224 */ /* 0x000fe400078e02ff */
[----:B--2---:R-:W-:Y:S01]  /*0540*/  FADD.FTZ R13, R13, R14 ;  /* 0x0000000e0d0d7221 */ /* 0x004fe20000010000 */
[----:B------:R-:W-:-:S03]  /*0550*/  IMAD.MOV.U32 R14, RZ, RZ, RZ ;  /* 0x000000ffff0e7224 */ /* 0x000fc600078e00ff */
[----:B-1----:R-:W-:Y:S01]  /*0560*/  FMUL.FTZ R13, R13, R16 ;  /* 0x000000100d0d7220 */ /* 0x002fe20000410000 */
[----:B------:R-:W-:-:S07]  /*0570*/  IMAD.HI.U32 R14, R15, R11, R14 ;  /* 0x0000000b0f0e7227 */ /* 0x000fce00078e000e */
.L_x_84:
[----:B------:R-:W-:Y:S05]  /*0580*/  BSYNC.RECONVERGENT B0 ;  /* 0x0000000000007941 */ /* 0x000fea0003800200 */
.L_x_83:
[----:B------:R1:W-:Y:S01]  /*0590*/  STG.E desc[UR6][R8.64], R13 ;  /* 0x0000000d08007986 */ /* 0x0003e2000c101906 */
[----:B------:R-:W-:-:S04]  /*05a0*/  IADD3 R3, PT, PT, R2, R3, RZ ;  /* 0x0000000302037210 */ /* 0x000fc80007ffe0ff */
[----:B------:R-:W-:-:S13]  /*05b0*/  ISETP.GE.AND P0, PT, R3, R0, PT ;  /* 0x000000000300720c */ /* 0x000fda0003f06270 */
[----:B-1----:R-:W-:Y:S05]  /*05c0*/  @!P0 BRA `(.L_x_85) ;  /* 0xfffffffc00408947 */ /* 0x002fea000383ffff */
[----:B------:R-:W-:Y:S05]  /*05d0*/  EXIT ;  /* 0x000000000000794d */ /* 0x000fea0003800000 */
.L_x_82:
        /* <DEDUP_REMOVED lines=11> */
[----:B-1----:R-:W-:Y:S01]  /*0690*/  MOV R6, RZ ;  /* 0x000000ff00067202 */ /* 0x002fe20000000f00 */
[----:B---3--:R-:W-:-:S04]  /*06a0*/  IMAD.MOV R11, RZ, RZ, -R7 ;  /* 0x000000ffff0b7224 */ /* 0x008fc800078e0a07 */
[----:B------:R-:W-:-:S04]  /*06b0*/  IMAD R9, R11, R8, RZ ;  /* 0x000000080b097224 */ /* 0x000fc800078e02ff */
[----:B0-2-4-:R-:W-:-:S07]  /*06c0*/  IMAD.HI.U32 R17, R7, R9, R6 ;  /* 0x0000000907117227 */ /* 0x015fce00078e0006 */
.L_x_88:
[----:B------:R-:W-:Y:S01]  /*06d0*/  IABS R6, R3 ;  /* 0x0000000300067213 */ /* 0x000fe20000000000 */
[----:B------:R-:W-:Y:S01]  /*06e0*/  BSSY.RECONVERGENT B0, `(.L_x_86) ;  /* 0x0000027000007945 */ /* 0x000fe20003800200 */
[----:B------:R-:W-:Y:S01]  /*06f0*/  IABS R9, R10 ;  /* 0x0000000a00097213 */ /* 0x000fe20000000000 */
[----:B------:R-:W-:Y:S01]  /*0700*/  IMAD.MOV.U32 R15, RZ, RZ, -0x800001 ;  /* 0xff7fffffff0f7424 */ /* 0x000fe200078e00ff */
        /* <DEDUP_REMOVED lines=16> */
[----:B------:R-:W2:Y:S01]  /*0810*/  LDG.E R14, desc[UR6][R6.64] ;  /* 0x00000006060e7981 */ /* 0x000ea2000c1e1900 */
[----:B------:R-:W-:Y:S01]  /*0820*/  MOV R8, R9 ;  /* 0x0000000900087202 */ /* 0x000fe20000000f00 */
[----:B------:R-:W-:Y:S01]  /*0830*/  @!P0 VIADD R11, R11, 0x1 ;  /* 0x000000010b0b8836 */ /* 0x000fe20000000000 */
[----:B------:R-:W-:Y:S01]  /*0840*/  LOP3.LUT R12, R3, R10, RZ, 0x3c, !PT ;  /* 0x0000000a030c7212 */ /* 0x000fe200078e3cff */
[----:B------:R-:W0:Y:S01]  /*0850*/  I2F.RP R15, R9 ;  /* 0x00000009000f7306 */ /* 0x000e220000209400 */
[----:B------:R-:W-:Y:S02]  /*0860*/  ISETP.GE.U32.AND P2, PT, R13, R8, PT ;  /* 0x000000080d00720c */ /* 0x000fe40003f46070 */
[----:B------:R-:W-:-:S11]  /*0870*/  ISETP.GE.AND P3, PT, R12, RZ, PT ;  /* 0x000000ff0c00720c */ /* 0x000fd60003f66270 */
[----:B------:R-:W-:Y:S01]  /*0880*/  @P2 VIADD R11, R11, 0x1 ;  /* 0x000000010b0b2836 */ /* 0x000fe20000000000 */
[----:B0-----:R-:W0:Y:S04]  /*0890*/  MUFU.RCP R15, R15 ;  /* 0x0000000f000f7308 */ /* 0x001e280000001000 */
[----:B------:R-:W-:-:S04]  /*08a0*/  @!P3 IADD3 R11, PT, PT, -R11, RZ, RZ ;  /* 0x000000ff0b0bb210 */ /* 0x000fc80007ffe1ff */
[----:B------:R-:W-:-:S04]  /*08b0*/  SEL R11, R16, R11, !P1 ;  /* 0x0000000b100b7207 */ /* 0x000fc80004800000 */
[----:B------:R-:W-:Y:S01]  /*08c0*/  LEA R11, R11, UR4, 0x2 ;  /* 0x000000040b0b7c11 */ /* 0x000fe2000f8e10ff */
[----:B0-----:R-:W-:-:S05]  /*08d0*/  VIADD R12, R15, 0xffffffe ;  /* 0x0ffffffe0f0c7836 */ /* 0x001fca0000000000 */
[----:B------:R-:W2:Y:S01]  /*08e0*/  LDS R11, [R11] ;  /* 0x000000000b0b7984 */ /* 0x000ea20000000800 */
[----:B------:R0:W1:Y:S02]  /*08f0*/  F2I.FTZ.U32.TRUNC.NTZ R13, R12 ;  /* 0x0000000c000d7305 */ /* 0x000064000021f000 */
[----:B0-----:R-:W-:Y:S02]  /*0900*/  HFMA2 R12, -RZ, RZ, 0, 0 ;  /* 0x00000000ff0c7431 */ /* 0x001fe400000001ff */
[----:B-1----:R-:W-:-:S04]  /*0910*/  IMAD.MOV R16, RZ, RZ, -R13 ;  /* 0x000000ffff107224 */ /* 0x002fc800078e0a0d */
[----:B------:R-:W-:-:S04]  /*0920*/  IMAD R17, R16, R9, RZ ;  /* 0x0000000910117224 */ /* 0x000fc800078e02ff */
[----:B------:R-:W-:-:S04]  /*0930*/  IMAD.HI.U32 R17, R13, R17, R12 ;  /* 0x000000110d117227 */ /* 0x000fc800078e000c */
[----:B--2---:R-:W-:-:S07]  /*0940*/  FMUL.FTZ R15, R14, R11 ;  /* 0x0000000b0e0f7220 */ /* 0x004fce0000410000 */
.L_x_87:
[----:B------:R-:W-:Y:S05]  /*0950*/  BSYNC.RECONVERGENT B0 ;  /* 0x0000000000007941 */ /* 0x000fea0003800200 */
.L_x_86:
[----:B------:R0:W-:Y:S01]  /*0960*/  STG.E desc[UR6][R6.64], R15 ;  /* 0x0000000f06007986 */ /* 0x0001e2000c101906 */
[----:B------:R-:W-:-:S05]  /*0970*/  IMAD.IADD R3, R2, 0x1, R3 ;  /* 0x0000000102037824 */ /* 0x000fca00078e0203 */
[----:B------:R-:W-:-:S13]  /*0980*/  ISETP.GE.AND P0, PT, R3, R0, PT ;  /* 0x000000000300720c */ /* 0x000fda0003f06270 */
[----:B0-----:R-:W-:Y:S05]  /*0990*/  @!P0 BRA `(.L_x_88) ;  /* 0xfffffffc004c8947 */ /* 0x001fea000383ffff */
[----:B------:R-:W-:Y:S05]  /*09a0*/  EXIT ;  /* 0x000000000000794d */ /* 0x000fea0003800000 */
.L_x_89:
        /* <DEDUP_REMOVED lines=13> */
.L_x_129:


//--------------------- .text._ZN17fastertransformer23applyTemperaturePenaltyI6__halfEEvPT_PKS2_fiii --------------------------
	.section	.text._ZN17fastertransformer23applyTemperaturePenaltyI6__halfEEvPT_PKS2_fiii,"ax",@progbits
	.align	128
        .global         _ZN17fastertransformer23applyTemperaturePenaltyI6__halfEEvPT_PKS2_fiii
        .type           _ZN17fastertransformer23applyTemperaturePenaltyI6__halfEEvPT_PKS2_fiii,@function
        .size           _ZN17fastertransformer23applyTemperaturePenaltyI6__halfEEvPT_PKS2_fiii,(.L_x_130 - _ZN17fastertransformer23applyTemperaturePenaltyI6__halfEEvPT_PKS2_fiii)
        .other          _ZN17fastertransformer23applyTemperaturePenaltyI6__halfEEvPT_PKS2_fiii,@"STO_CUDA_ENTRY STV_DEFAULT"
_ZN17fastertransformer23applyTemperaturePenaltyI6__halfEEvPT_PKS2_fiii:
.text._ZN17fastertransformer23applyTemperaturePenaltyI6__halfEEvPT_PKS2_fiii:
[----:B------:R-:W-:Y:S01]  /*0000*/  LDC R1, c[0x0][0x37c] ;  /* 0x0000df00ff017b82 */ /* 0x000fe20000000800 */
[----:B------:R-:W0:Y:S07]  /*0010*/  S2R R3, SR_TID.X ;  /* 0x0000000000037919 */ /* 0x000e2e0000002100 */
[----:B------:R-:W0:Y:S01]  /*0020*/  S2UR UR4, SR_CTAID.X ;  /* 0x00000000000479c3 */ /* 0x000e220000002500 */
[----:B------:R-:W1:Y:S07]  /*0030*/  LDCU UR5, c[0x0][0x394] ;  /* 0x00007280ff0577ac */ /* 0x000e6e0008000800 */
[----:B------:R-:W0:Y:S08]  /*0040*/  LDC R2, c[0x0][0x360] ;  /* 0x0000d800ff027b82 */ /* 0x000e300000000800 */
[----:B------:R-:W1:Y:S01]  /*0050*/  LDC R4, c[0x0][0x39c] ;  /* 0x0000e700ff047b82 */ /* 0x000e620000000800 */
[----:B0-----:R-:W-:-:S02]  /*0060*/  IMAD R3, R2, UR4, R3 ;  /* 0x0000000402037c24 */ /* 0x001fc4000f8e0203 */
[----:B-1----:R-:W-:-:S05]  /*0070*/  IMAD R0, R4, UR5, RZ ;  /* 0x0000000504007c24 */ /* 0x002fca000f8e02ff */
[----:B------:R-:W-:-:S13]  /*0080*/  ISETP.GE.AND P0, PT, R3, R0, PT ;  /* 0x000000000300720c */ /* 0x000fda0003f06270 */
[----:B------:R-:W-:Y:S05]  /*0090*/  @P0 EXIT ;  /* 0x000000000000094d */ /* 0x000fea0003800000 */
[----:B------:R-:W0:Y:S01]  /*00a0*/  LDCU.64 UR8, c[0x0][0x388] ;  /* 0x00007100ff0877ac */ /* 0x000e220008000a00 */
[----:B------:R-:W1:Y:S01]  /*00b0*/  LDCU UR4, c[0x0][0x370] ;  /* 0x00006e00ff0477ac */ /* 0x000e620008000800 */
[----:B------:R-:W2:Y:S01]  /*00c0*/  LDCU.64 UR6, c[0x0][0x358] ;  /* 0x00006b00ff0677ac */ /* 0x000ea20008000a00 */
[----:B0-----:R-:W-:-:S04]  /*00d0*/  UISETP.NE.U32.AND UP0, UPT, UR8, URZ, UPT ;  /* 0x000000ff0800728c */ /* 0x001fc8000bf05070 */
[----:B------:R-:W-:Y:S01]  /*00e0*/  UISETP.NE.AND.EX UP0, UPT, UR9, URZ, UPT, UP0 ;  /* 0x000000ff0900728c */ /* 0x000fe2000bf05300 */
[----:B-1----:R-:W-:-:S08]  /*00f0*/  IMAD R2, R2, UR4, RZ ;  /* 0x0000000402027c24 */ /* 0x002fd0000f8e02ff */
[----:B--2---:R-:W-:Y:S05]  /*0100*/  BRA.U !UP0, `(.L_x_90) ;  /* 0x0000000108bc7547 */ /* 0x004fea000b800000 */
[----:B------:R-:W-:Y:S01]  /*0110*/  IABS R8, R4 ;  /* 0x0000000400087213 */ /* 0x000fe20000000000 */
[----:B------:R-:W0:Y:S01]  /*0120*/  LDC R9, c[0x0][0x39c] ;  /* 0x0000e700ff097b82 */ /* 0x000e220000000800 */
[----:B------:R-:W-:Y:S01]  /*0130*/  IMAD.MOV.U32 R10, RZ, RZ, RZ ;  /* 0x000000ffff0a7224 */ /* 0x000fe200078e00ff */
[----:B------:R-:W1:Y:S01]  /*0140*/  LDCU UR4, c[0x0][0x398] ;  /* 0x00007300ff0477ac */ /* 0x000e620008000800 */
[----:B------:R-:W2:Y:S05]  /*0150*/  I2F.RP R6, R8 ;  /* 0x0000000800067306 */ /* 0x000eaa0000209400 */
[----:B------:R-:W3:Y:S03]  /*0160*/  LDC.64 R4, c[0x0][0x380] ;  /* 0x0000e000ff047b82 */ /* 0x000ee60000000a00 */
[----:B--2---:R-:W2:Y:S02]  /*0170*/  MUFU.RCP R6, R6 ;  /* 0x0000000600067308 */ /* 0x004ea40000001000 */
[----:B--2---:R-:W-:-:S06]  /*0180*/  VIADD R11, R6, 0xffffffe ;  /* 0x0ffffffe060b7836 */ /* 0x004fcc0000000000 */
[----:B------:R-:W2:Y:S02]  /*0190*/  F2I.FTZ.U32.TRUNC.NTZ R11, R11 ;  /* 0x0000000b000b7305 */ /* 0x000ea4000021f000 */
[----:B--2---:R-:W-:-:S04]  /*01a0*/  IMAD.MOV R7, RZ, RZ, -R11 ;  /* 0x000000ffff077224 */ /* 0x004fc800078e0a0b */
[----:B------:R-:W-:-:S04]  /*01b0*/  IMAD R7, R7, R8, RZ ;  /* 0x0000000807077224 */ /* 0x000fc800078e02ff */
[----:B01-3--:R-:W-:-:S07]  /*01c0*/  IMAD.HI.U32 R10, R11, R7, R10 ;  /* 0x000000070b0a7227 */ /* 0x00bfce00078e000a */
.L_x_91:
[----:B------:R-:W-:Y:S02]  /*01d0*/  IABS R7, R3 ;  /* 0x0000000300077213 */ /* 0x000fe40000000000 */
[----:B------:R-:W-:Y:S02]  /*01e0*/  IABS R12, R9 ;  /* 0x00000009000c7213 */ /* 0x000fe40000000000 */
[----:B------:R-:W-:Y:S01]  /*01f0*/  ISETP.GE.AND P2, PT, R3, RZ, PT ;  /* 0x000000ff0300720c */ /* 0x000fe20003f46270 */
[----:B------:R-:W-:-:S05]  /*0200*/  IMAD.HI.U32 R6, R10, R7, RZ ;  /* 0x000000070a067227 */ /* 0x000fca00078e00ff */
[----:B------:R-:W-:-:S05]  /*0210*/  IADD3 R6, PT, PT, -R6, RZ, RZ ;  /* 0x000000ff06067210 */ /* 0x000fca0007ffe1ff */
[----:B------:R-:W-:-:S05]  /*0220*/  IMAD R7, R12, R6, R7 ;  /* 0x000000060c077224 */ /* 0x000fca00078e0207 */
[----:B------:R-:W-:-:S13]  /*0230*/  ISETP.GT.U32.AND P0, PT, R8, R7, PT ;  /* 0x000000070800720c */ /* 0x000fda0003f04070 */
[----:B------:R-:W-:Y:S01]  /*0240*/  @!P0 IMAD.IADD R7, R7, 0x1, -R12 ;  /* 0x0000000107078824 */ /* 0x000fe200078e0a0c */
[----:B------:R-:W-:-:S04]  /*0250*/  ISETP.NE.AND P0, PT, R9, RZ, PT ;  /* 0x000000ff0900720c */ /* 0x000fc80003f05270 */
[----:B------:R-:W-:-:S13]  /*0260*/  ISETP.GT.U32.AND P1, PT, R8, R7, PT ;  /* 0x000000070800720c */ /* 0x000fda0003f24070 */
[----:B------:R-:W-:-:S04]  /*0270*/  @!P1 IMAD.IADD R7, R7, 0x1, -R12 ;  /* 0x0000000107079824 */ /* 0x000fc800078e0a0c */
[----:B------:R-:W-:Y:S02]  /*0280*/  IMAD.MOV.U32 R11, RZ, RZ, R7 ;  /* 0x000000ffff0b7224 */ /* 0x000fe400078e0007 */
[----:B------:R-:W-:-:S03]  /*0290*/  IMAD.WIDE R6, R3, 0x2, R4 ;  /* 0x0000000203067825 */ /* 0x000fc600078e0204 */
[----:B------:R-:W-:Y:S02]  /*02a0*/  @!P2 IADD3 R11, PT, PT, -R11, RZ, RZ ;  /* 0x000000ff0b0ba210 */ /* 0x000fe40007ffe1ff */
[----:B------:R-:W-:-:S04]  /*02b0*/  @!P0 LOP3.LUT R11, RZ, R9, RZ, 0x33, !PT ;  /* 0x00000009ff0b8212 */ /* 0x000fc800078e33ff */
[----:B------:R-:W-:Y:S02]  /*02c0*/  ISETP.GE.AND P0, PT, R11, UR4, PT ;  /* 0x000000040b007c0c */ /* 0x000fe4000bf06270 */
[----:B------:R-:W-:-:S11]  /*02d0*/  SHF.R.S32.HI R14, RZ, 0x1f, R11 ;  /* 0x0000001fff0e7819 */ /* 0x000fd6000001140b */
[----:B------:R-:W0:Y:S02]  /*02e0*/  @!P0 LDC.64 R12, c[0x0][0x388] ;  /* 0x0000e200ff0c8b82 */ /* 0x000e240000000a00 */
[----:B0-----:R-:W-:-:S04]  /*02f0*/  @!P0 LEA R12, P1, R11, R12, 0x1 ;  /* 0x0000000c0b0c8211 */ /* 0x001fc800078208ff */
[----:B------:R-:W-:Y:S02]  /*0300*/  @!P0 LEA.HI.X R13, R11, R13, R14, 0x1, P1 ;  /* 0x0000000d0b0d8211 */ /* 0x000fe400008f0c0e */
[----:B------:R-:W2:Y:S01]  /*0310*/  @!P0 LDG.E.U16 R11, desc[UR6][R6.64] ;  /* 0x00000006060b8981 */ /* 0x000ea2000c1e1500 */
[----:B------:R-:W0:Y:S03]  /*0320*/  @!P0 LDC R14, c[0x0][0x390] ;  /* 0x0000e400ff0e8b82 */ /* 0x000e260000000800 */
[----:B------:R0:W2:Y:S01]  /*0330*/  @!P0 LDG.E.U16 R12, desc[UR6][R12.64] ;  /* 0x000000060c0c8981 */ /* 0x0000a2000c1e1500 */
[----:B------:R-:W-:Y:S01]  /*0340*/  IMAD.IADD R3, R2, 0x1, R3 ;  /* 0x0000000102037824 */ /* 0x000fe200078e0203 */
[----:B0-----:R-:W-:Y:S01]  /*0350*/  @!P0 F2FP.F16.F32.PACK_AB R13, RZ, R14 ;  /* 0x0000000eff0d823e */ /* 0x001fe200000000ff */
[----:B------:R-:W-:Y:S02]  /*0360*/  IMAD.MOV.U32 R14, RZ, RZ, 0xfbff ;  /* 0x0000fbffff0e7424 */ /* 0x000fe400078e00ff */
[----:B--2---:R-:W-:-:S04]  /*0370*/  @!P0 HADD2 R11, R11.H0_H0, R12.H0_H0 ;  /* 0x2000000c0b0b8230 */ /* 0x004fc80000000800 */
[----:B------:R-:W-:-:S05]  /*0380*/  @!P0 HMUL2 R11, R11.H0_H0, R13.H0_H0 ;  /* 0x2000000d0b0b8232 */ /* 0x000fca0000000800 */
[----:B------:R-:W-:Y:S02]  /*0390*/  PRMT R13, R11, 0x7610, R13 ;  /* 0x000076100b0d7816 */ /* 0x000fe4000000000d */
[----:B------:R-:W-:-:S03]  /*03a0*/  @P0 PRMT R11, R14, 0x7610, R11 ;  /* 0x000076100e0b0816 */ /* 0x000fc6000000000b */
[----:B------:R0:W-:Y:S04]  /*03b0*/  @!P0 STG.E.U16 desc[UR6][R6.64], R13 ;  /* 0x0000000d06008986 */ /* 0x0001e8000c101506 */
[----:B------:R0:W-:Y:S01]  /*03c0*/  @P0 STG.E.U16 desc[UR6][R6.64], R11 ;  /* 0x0000000b06000986 */ /* 0x0001e2000c101506 */
[----:B------:R-:W-:-:S13]  /*03d0*/  ISETP.GE.AND P0, PT, R3, R0, PT ;  /* 0x000000000300720c */ /* 0x000fda0003f06270 */
[----:B0-----:R-:W-:Y:S05]  /*03e0*/  @!P0 BRA `(.L_x_91) ;  /* 0xfffffffc00788947 */ /* 0x001fea000383ffff */
[----:B------:R-:W-:Y:S05]  /*03f0*/  EXIT ;  /* 0x000000000000794d */ /* 0x000fea0003800000 */
.L_x_90:
[----:B------:R-:W-:Y:S01]  /*0400*/  IABS R6, R4 ;  /* 0x0000000400067213 */ /* 0x000fe20000000000 */
[----:B------:R-:W0:Y:S01]  /*0410*/  LDC R7, c[0x0][0x39c] ;  /* 0x0000e700ff077b82 */ /* 0x000e220000000800 */
[----:B------:R-:W1:Y:S02]  /*0420*/  LDCU UR4, c[0x0][0x398] ;  /* 0x00007300ff0477ac */ /* 0x000e640008000800 */
[----:B------:R-:W2:Y:S05]  /*0430*/  I2F.RP R10, R6 ;  /* 0x00000006000a7306 */ /* 0x000eaa0000209400 */
[----:B------:R-:W3:Y:S03]  /*0440*/  LDC.64 R4, c[0x0][0x380] ;  /* 0x0000e000ff047b82 */ /* 0x000ee60000000a00 */
[----:B--2---:R-:W2:Y:S02]  /*0450*/  MUFU.RCP R10, R10 ;  /* 0x0000000a000a7308 */ /* 0x004ea40000001000 */
[----:B--2---:R-:W-:-:S06]  /*0460*/  VIADD R8, R10, 0xffffffe ;  /* 0x0ffffffe0a087836 */ /* 0x004fcc0000000000 */
[----:B------:R2:W4:Y:S02]  /*0470*/  F2I.FTZ.U32.TRUNC.NTZ R9, R8 ;  /* 0x0000000800097305 */ /* 0x000524000021f000 */
[----:B--2---:R-:W-:Y:S01]  /*0480*/  IMAD.MOV.U32 R8, RZ, RZ, RZ ;  /* 0x000000ffff087224 */ /* 0x004fe200078e00ff */
[----:B----4-:R-:W-:-:S05]  /*0490*/  IADD3 R11, PT, PT, RZ, -R9, RZ ;  /* 0x80000009ff0b7210 */ /* 0x010fca0007ffe0ff */
[----:B------:R-:W-:-:S04]  /*04a0*/  IMAD R11, R11, R6, RZ ;  /* 0x000000060b0b7224 */ /* 0x000fc800078e02ff */
[----:B01-3--:R-:W-:-:S07]  /*04b0*/  IMAD.HI.U32 R12, R9, R11, R8 ;  /* 0x0000000b090c7227 */ /* 0x00bfce00078e0008 */
.L_x_92:
[----:B------:R-:W-:Y:S01]  /*04c0*/  IABS R9, R3 ;  /* 0x0000000300097213 */ /* 0x000fe20000000000 */
[----:B------:R-:W-:Y:S01]  /*04d0*/  HFMA2 R11, -RZ, RZ, 0, -65504 ;  /* 0x0000fbffff0b7431 */ /* 0x000fe200000001ff */
[----:B------:R-:W-:Y:S02]  /*04e0*/  IABS R10, R7 ;  /* 0x00000007000a7213 */ /* 0x000fe40000000000 */
[----:B------:R-:W-:Y:S01]  /*04f0*/  ISETP.GE.AND P1, PT, R3, RZ, PT ;  /* 0x000000ff0300720c */ /* 0x000fe20003f26270 */
[----:B------:R-:W-:Y:S01]  /*0500*/  IMAD.HI.U32 R8, R12, R9, RZ ;  /* 0x000000090c087227 */ /* 0x000fe200078e00ff */
[----:B------:R-:W-:-:S03]  /*0510*/  ISETP.NE.AND P2, PT, R7, RZ, PT ;  /* 0x000000ff0700720c */ /* 0x000fc60003f45270 */
[----:B------:R-:W-:-:S04]  /*0520*/  IMAD.MOV R8, RZ, RZ, -R8 ;  /* 0x000000ffff087224 */ /* 0x000fc800078e0a08 */
[----:B------:R-:W-:-:S05]  /*0530*/  IMAD R9, R10, R8, R9 ;  /* 0x000000080a097224 */ /* 0x000fca00078e0209 */
[----:B------:R-:W-:-:S13]  /*0540*/  ISETP.GT.U32.AND P0, PT, R6, R9, PT ;  /* 0x000000090600720c */ /* 0x000fda0003f04070 */
[----:B------:R-:W-:-:S04]  /*0550*/  @!P0 IADD3 R9, PT, PT, R9, -R10, RZ ;  /* 0x8000000a09098210 */ /* 0x000fc80007ffe0ff */
[----:B------:R-:W-:-:S13]  /*0560*/  ISETP.GT.U32.AND P0, PT, R6, R9, PT ;  /* 0x000000090600720c */ /* 0x000fda0003f04070 */
[----:B------:R-:W-:-:S04]  /*0570*/  @!P0 IMAD.IADD R9, R9, 0x1, -R10 ;  /* 0x0000000109098824 */ /* 0x000fc800078e0a0a */
[----:B------:R-:W-:Y:S01]  /*0580*/  @!P1 IMAD.MOV R9, RZ, RZ, -R9 ;  /* 0x000000ffff099224 */ /* 0x000fe200078e0a09 */
[----:B------:R-:W-:-:S04]  /*0590*/  @!P2 LOP3.LUT R9, RZ, R7, RZ, 0x33, !PT ;  /* 0x00000007ff09a212 */ /* 0x000fc800078e33ff */
[----:B------:R-:W-:Y:S01]  /*05a0*/  ISETP.GE.AND P0, PT, R9, UR4, PT ;  /* 0x0000000409007c0c */ /* 0x000fe2000bf06270 */
[----:B------:R-:W-:-:S12]  /*05b0*/  IMAD.WIDE R8, R3, 0x2, R4 ;  /* 0x0000000203087825 */ /* 0x000fd800078e0204 */
[----:B------:R0:W-:Y:S01]  /*05c0*/  @P0 STG.E.U16 desc[UR6][R8.64], R11 ;  /* 0x0000000b08000986 */ /* 0x0001e2000c101506 */
[----:B------:R-:W1:Y:S03]  /*05d0*/  @!P0 LDC R13, c[0x0][0x390] ;  /* 0x0000e400ff0d8b82 */ /* 0x000e660000000800 */
[----:B------:R-:W2:Y:S01]  /*05e0*/  @!P0 LDG.E.U16 R10, desc[UR6][R8.64] ;  /* 0x00000006080a8981 */ /* 0x000ea2000c1e1500 */
[----:B------:R-:W-:Y:S01]  /*05f0*/  IMAD.IADD R3, R2, 0x1, R3 ;  /* 0x0000000102037824 */ /* 0x000fe200078e0203 */
[----:B-1----:R-:W-:Y:S01]  /*0600*/  @!P0 F2FP.F16.F32.PACK_AB R13, RZ, R13 ;  /* 0x0000000dff0d823e */ /* 0x002fe200000000ff */
[----:B--2---:R-:W-:-:S04]  /*0610*/  @!P0 HADD2 R10, R10.H0_H0, RZ.H0_H0 ;  /* 0x200000ff0a0a8230 */ /* 0x004fc80000000800 */
[----:B------:R-:W-:-:S05]  /*0620*/  @!P0 HMUL2 R10, R10.H0_H0, R13.H0_H0 ;  /* 0x2000000d0a0a8232 */ /* 0x000fca0000000800 */
[----:B------:R0:W-:Y:S01]  /*0630*/  @!P0 STG.E.U16 desc[UR6][R8.64], R10 ;  /* 0x0000000a08008986 */ /* 0x0001e2000c101506 */
[----:B------:R-:W-:-:S13]  /*0640*/  ISETP.GE.AND P0, PT, R3, R0, PT ;  /* 0x000000000300720c */ /* 0x000fda0003f06270 */
[----:B0-----:R-:W-:Y:S05]  /*0650*/  @!P0 BRA `(.L_x_92) ;  /* 0xfffffffc00988947 */ /* 0x001fea000383ffff */
[----:B------:R-:W-:Y:S05]  /*0660*/  EXIT ;  /* 0x000000000000794d */ /* 0x000fea0003800000 */
.L_x_93:
        /* <DEDUP_REMOVED lines=9> */
.L_x_130:


//--------------------- .text._ZN17fastertransformer23applyTemperaturePenaltyIfEEvPT_PKS1_fiii --------------------------
	.section	.text._ZN17fastertransformer23applyTemperaturePenaltyIfEEvPT_PKS1_fiii,"ax",@progbits
	.align	128
        .global         _ZN17fastertransformer23applyTemperaturePenaltyIfEEvPT_PKS1_fiii
        .type           _ZN17fastertransformer23applyTemperaturePenaltyIfEEvPT_PKS1_fiii,@function
        .size           _ZN17fastertransformer23applyTemperaturePenaltyIfEEvPT_PKS1_fiii,(.L_x_131 - _ZN17fastertransformer23applyTemperaturePenaltyIfEEvPT_PKS1_fiii)
        .other          _ZN17fastertransformer23applyTemperaturePenaltyIfEEvPT_PKS1_fiii,@"STO_CUDA_ENTRY STV_DEFAULT"
_ZN17fastertransformer23applyTemperaturePenaltyIfEEvPT_PKS1_fiii:
.text._ZN17fastertransformer23applyTemperaturePenaltyIfEEvPT_PKS1_fiii:
        /* <DEDUP_REMOVED lines=25> */
[----:B--2---:R-:W-:Y:S02]  /*0190*/  HFMA2 R6, -RZ, RZ, 0, 0 ;  /* 0x00000000ff067431 */ /* 0x004fe400000001ff */
[----:B----4-:R-:W-:-:S04]  /*01a0*/  IMAD.MOV R11, RZ, RZ, -R7 ;  /* 0x000000ffff0b7224 */ /* 0x010fc800078e0a07 */
[----:B------:R-:W-:-:S04]  /*01b0*/  IMAD R11, R11, R8, RZ ;  /* 0x000000080b0b7224 */ /* 0x000fc800078e02ff */
[----:B01-3--:R-:W-:-:S07]  /*01c0*/  IMAD.HI.U32 R12, R7, R11, R6 ;  /* 0x0000000b070c7227 */ /* 0x00bfce00078e0006 */
.L_x_95:
[----:B------:R-:W-:Y:S02]  /*01d0*/  IABS R7, R5 ;  /* 0x0000000500077213 */ /* 0x000fe40000000000 */
[----:B------:R-:W-:Y:S02]  /*01e0*/  IABS R10, R9 ;  /* 0x00000009000a7213 */ /* 0x000fe40000000000 */
[----:B------:R-:W-:Y:S01]  /*01f0*/  ISETP.GE.AND P2, PT, R5, RZ, PT ;  /* 0x000000ff0500720c */ /* 0x000fe20003f46270 */
[----:B------:R-:W-:-:S04]  /*0200*/  IMAD.HI.U32 R6, R12, R7, RZ ;  /* 0x000000070c067227 */ /* 0x000fc800078e00ff */
[----:B------:R-:W-:-:S04]  /*0210*/  IMAD.MOV R6, RZ, RZ, -R6 ;  /* 0x000000ffff067224 */ /* 0x000fc800078e0a06 */
[----:B------:R-:W-:-:S05]  /*0220*/  IMAD R7, R10, R6, R7 ;  /* 0x000000060a077224 */ /* 0x000fca00078e0207 */
[----:B------:R-:W-:-:S13]  /*0230*/  ISETP.GT.U32.AND P0, PT, R8, R7, PT ;  /* 0x000000070800720c */ /* 0x000fda0003f04070 */
[----:B------:R-:W-:Y:S01]  /*0240*/  @!P0 IMAD.IADD R7, R7, 0x1, -R10 ;  /* 0x0000000107078824 */ /* 0x000fe200078e0a0a */
[----:B------:R-:W-:-:S04]  /*0250*/  ISETP.NE.AND P0, PT, R9, RZ, PT ;  /* 0x000000ff0900720c */ /* 0x000fc80003f05270 */
[----:B------:R-:W-:-:S13]  /*0260*/  ISETP.GT.U32.AND P1, PT, R8, R7, PT ;  /* 0x000000070800720c */ /* 0x000fda0003f24070 */
[----:B------:R-:W-:-:S05]  /*0270*/  @!P1 IADD3 R7, PT, PT, R7, -R10, RZ ;  /* 0x8000000a07079210 */ /* 0x000fca0007ffe0ff */
[----:B------:R-:W-:Y:S02]  /*0280*/  IMAD.MOV.U32 R11, RZ, RZ, R7 ;  /* 0x000000ffff0b7224 */ /* 0x000fe400078e0007 */
[----:B------:R-:W-:-:S04]  /*0290*/  IMAD.WIDE R6, R5, 0x4, R2 ;  /* 0x0000000405067825 */ /* 0x000fc800078e0202 */
[----:B------:R-:W-:Y:S01]  /*02a0*/  @!P2 IMAD.MOV R11, RZ, RZ, -R11 ;  /* 0x000000ffff0ba224 */ /* 0x000fe200078e0a0b */
[----:B------:R-:W-:-:S04]  /*02b0*/  @!P0 LOP3.LUT R11, RZ, R9, RZ, 0x33, !PT ;  /* 0x00000009ff0b8212 */ /* 0x000fc800078e33ff */
[----:B------:R-:W-:Y:S02]  /*02c0*/  ISETP.GE.AND P0, PT, R11, UR4, PT ;  /* 0x000000040b007c0c */ /* 0x000fe4000bf06270 */
[----:B------:R-:W-:-:S11]  /*02d0*/  SHF.R.S32.HI R14, RZ, 0x1f, R11 ;  /* 0x0000001fff0e7819 */ /* 0x000fd6000001140b */
[----:B------:R-:W0:Y:S01]  /*02e0*/  @!P0 LDC.64 R16, c[0x0][0x388] ;  /* 0x0000e200ff108b82 */ /* 0x000e220000000a00 */
[----:B------:R-:W2:Y:S01]  /*02f0*/  @!P0 LDG.E R13, desc[UR6][R6.64] ;  /* 0x00000006060d8981 */ /* 0x000ea2000c1e1900 */
[----:B0-----:R-:W-:-:S04]  /*0300*/  @!P0 LEA R10, P1, R11, R16, 0x2 ;  /* 0x000000100b0a8211 */ /* 0x001fc800078210ff */
[----:B------:R-:W-:Y:S02]  /*0310*/  @!P0 LEA.HI.X R11, R11, R17, R14, 0x2, P1 ;  /* 0x000000110b0b8211 */ /* 0x000fe400008f140e */
[----:B------:R-:W0:Y:S03]  /*0320*/  @!P0 LDC R14, c[0x0][0x390] ;  /* 0x0000e400ff0e8b82 */ /* 0x000e260000000800 */
[----:B------:R-:W2:Y:S01]  /*0330*/  @!P0 LDG.E R10, desc[UR6][R10.64] ;  /* 0x000000060a0a8981 */ /* 0x000ea2000c1e1900 */
[----:B------:R-:W-:Y:S01]  /*0340*/  @P0 MOV R15, 0xff7fffff ;  /* 0xff7fffff000f0802 */ /* 0x000fe20000000f00 */
[----:B------:R-:W-:Y:S02]  /*0350*/  IMAD.IADD R5, R4, 0x1, R5 ;  /* 0x0000000104057824 */ /* 0x000fe400078e0205 */
[----:B--2---:R-:W-:-:S04]  /*0360*/  @!P0 FADD.FTZ R13, R10, R13 ;  /* 0x0000000d0a0d8221 */ /* 0x004fc80000010000 */
[----:B0-----:R-:W-:-:S05]  /*0370*/  @!P0 FMUL.FTZ R13, R13, R14 ;  /* 0x0000000e0d0d8220 */ /* 0x001fca0000410000 */
[----:B------:R0:W-:Y:S04]  /*0380*/  @!P0 STG.E desc[UR6][R6.64], R13 ;  /* 0x0000000d06008986 */ /* 0x0001e8000c101906 */
[----:B------:R0:W-:Y:S01]  /*0390*/  @P0 STG.E desc[UR6][R6.64], R15 ;  /* 0x0000000f06000986 */ /* 0x0001e2000c101906 */
[----:B------:R-:W-:-:S13]  /*03a0*/  ISETP.GE.AND P0, PT, R5, R0, PT ;  /* 0x000000000500720c */ /* 0x000fda0003f06270 */
[----:B0-----:R-:W-:Y:S05]  /*03b0*/  @!P0 BRA `(.L_x_95) ;  /* 0xfffffffc00848947 */ /* 0x001fea000383ffff */
[----:B------:R-:W-:Y:S05]  /*03c0*/  EXIT ;  /* 0x000000000000794d */ /* 0x000fea0003800000 */
.L_x_94:
        /* <DEDUP_REMOVED lines=12> */
.L_x_96:
[----:B------:R-:W-:Y:S02]  /*0490*/  IABS R8, R5 ;  /* 0x0000000500087213 */ /* 0x000fe40000000000 */
[----:B------:R-:W-:Y:S02]  /*04a0*/  IABS R12, R10 ;  /* 0x0000000a000c7213 */ /* 0x000fe40000000000 */
[----:B------:R-:W-:Y:S01]  /*04b0*/  ISETP.GE.AND P1, PT, R5, RZ, PT ;  /* 0x000000ff0500720c */ /* 0x000fe20003f26270 */
[----:B------:R-:W-:Y:S01]  /*04c0*/  IMAD.HI.U32 R7, R11, R8, RZ ;  /* 0x000000080b077227 */ /* 0x000fe200078e00ff */
[----:B------:R-:W-:-:S03]  /*04d0*/  ISETP.NE.AND P2, PT, R10, RZ, PT ;  /* 0x000000ff0a00720c */ /* 0x000fc60003f45270 */
[----:B------:R-:W-:-:S04]  /*04e0*/  IMAD.MOV R7, RZ, RZ, -R7 ;  /* 0x000000ffff077224 */ /* 0x000fc800078e0a07 */
[----:B------:R-:W-:Y:S02]  /*04f0*/  IMAD R7, R12, R7, R8 ;  /* 0x000000070c077224 */ /* 0x000fe400078e0208 */
[----:B------:R-:W-:-:S03]  /*0500*/  IMAD.WIDE R8, R5, 0x4, R2 ;  /* 0x0000000405087825 */ /* 0x000fc600078e0202 */
[----:B------:R-:W-:-:S13]  /*0510*/  ISETP.GT.U32.AND P0, PT, R6, R7, PT ;  /* 0x000000070600720c */ /* 0x000fda0003f04070 */
[----:B------:R-:W-:-:S04]  /*0520*/  @!P0 IADD3 R7, PT, PT, R7, -R12, RZ ;  /* 0x8000000c07078210 */ /* 0x000fc80007ffe0ff */
[----:B------:R-:W-:-:S13]  /*0530*/  ISETP.GT.U32.AND P0, PT, R6, R7, PT ;  /* 0x000000070600720c */ /* 0x000fda0003f04070 */
[----:B------:R-:W-:-:S05]  /*0540*/  @!P0 IMAD.IADD R7, R7, 0x1, -R12 ;  /* 0x0000000107078824 */ /* 0x000fca00078e0a0c */
[----:B------:R-:W-:Y:S02]  /*0550*/  @!P1 IADD3 R7, PT, PT, -R7, RZ, RZ ;  /* 0x000000ff07079210 */ /* 0x000fe40007ffe1ff */
[----:B------:R-:W-:-:S04]  /*0560*/  @!P2 LOP3.LUT R7, RZ, R10, RZ, 0x33, !PT ;  /* 0x0000000aff07a212 */ /* 0x000fc800078e33ff */
[----:B------:R-:W-:-:S13]  /*0570*/  ISETP.GE.AND P0, PT, R7, UR4, PT ;  /* 0x0000000407007c0c */ /* 0x000fda000bf06270 */
[----:B------:R-:W-:Y:S01]  /*0580*/  @P0 IMAD.MOV.U32 R13, RZ, RZ, -0x800001 ;  /* 0xff7fffffff0d0424 */ /* 0x000fe200078e00ff */
[----:B------:R-:W0:Y:S04]  /*0590*/  @!P0 LDC R12, c[0x0][0x390] ;  /* 0x0000e400ff0c8b82 */ /* 0x000e280000000800 */
[----:B------:R1:W-:Y:S04]  /*05a0*/  @P0 STG.E desc[UR6][R8.64], R13 ;  /* 0x0000000d08000986 */ /* 0x0003e8000c101906 */
[----:B------:R-:W2:Y:S01]  /*05b0*/  @!P0 LDG.E R7, desc[UR6][R8.64] ;  /* 0x0000000608078981 */ /* 0x000ea2000c1e1900 */
[----:B------:R-:W-:Y:S01]  /*05c0*/  IADD3 R5, PT, PT, R4, R5, RZ ;  /* 0x0000000504057210 */ /* 0x000fe20007ffe0ff */
[----:B--2---:R-:W-:-:S04]  /*05d0*/  @!P0 FADD.FTZ R7, RZ, R7 ;  /* 0x00000007ff078221 */ /* 0x004fc80000010000 */
[----:B0-----:R-:W-:-:S05]  /*05e0*/  @!P0 FMUL.FTZ R7, R7, R12 ;  /* 0x0000000c07078220 */ /* 0x001fca0000410000 */
[----:B------:R1:W-:Y:S01]  /*05f0*/  @!P0 STG.E desc[UR6][R8.64], R7 ;  /* 0x0000000708008986 */ /* 0x0003e2000c101906 */
[----:B------:R-:W-:-:S13]  /*0600*/  ISETP.GE.AND P0, PT, R5, R0, PT ;  /* 0x000000000500720c */ /* 0x000fda0003f06270 */
[----:B-1----:R-:W-:Y:S05]  /*0610*/  @!P0 BRA `(.L_x_96) ;  /* 0xfffffffc009c8947 */ /* 0x002fea000383ffff */
[----:B------:R-:W-:Y:S05]  /*0620*/  EXIT ;  /* 0x000000000000794d */ /* 0x000fea0003800000 */
.L_x_97:
        /* <DEDUP_REMOVED lines=13> */
.L_x_131:


//--------------------- .text._ZN17fastertransformer31batchApplyTemperaturePenalty_h2EP7__half2PKS0_PKfiii --------------------------
	.section	.text._ZN17fastertransformer31batchApplyTemperaturePenalty_h2EP7__half2PKS0_PKfiii,"ax",@progbits
	.align	128
        .global         _ZN17fastertransformer31batchApplyTemperaturePenalty_h2EP7__half2PKS0_PKfiii
        .type           _ZN17fastertransformer31batchApplyTemperaturePenalty_h2EP7__half2PKS0_PKfiii,@function
        .size           _ZN17fastertransformer31batchApplyTemperaturePenalty_h2EP7__half2PKS0_PKfiii,(.L_x_132 - _ZN17fastertransformer31batchApplyTemperaturePenalty_h2EP7__half2PKS0_PKfiii)
        .other          _ZN17fastertransformer31batchApplyTemperaturePenalty_h2EP7__half2PKS0_PKfiii,@"STO_CUDA_ENTRY STV_DEFAULT"
_ZN17fastertransformer31batchApplyTemperaturePenalty_h2EP7__half2PKS0_PKfiii:
.text._ZN17fastertransformer31batchApplyTemperaturePenalty_h2EP7__half2PKS0_PKfiii:
[----:B------:R-:W0:Y:S01]  /*0000*/  LDC R1, c[0x0][0x37c] ;  /* 0x0000df00ff017b82 */ /* 0x000e220000000800 */
[----:B------:R-:W1:Y:S02]  /*0010*/  LDCU UR4, c[0x0][0x39c] ;  /* 0x00007380ff0477ac */ /* 0x000e640008000800 */
[----:B-1----:R-:W-:-:S04]  /*0020*/  ULOP3.LUT UR4, UR4, 0x1, URZ, 0xc0, !UPT ;  /* 0x0000000104047892 */ /* 0x002fc8000f8ec0ff */
[----:B------:R-:W-:-:S09]  /*0030*/  UISETP.NE.U32.AND UP0, UPT, UR4, 0x1, UPT ;  /* 0x000000010400788c */ /* 0x000fd2000bf05070 */
[----:B------:R-:W-:Y:S05]  /*0040*/  BRA.U UP0, `(.L_x_98) ;  /* 0x0000000100407547 */ /* 0x000fea000b800000 */
[----:B------:R-:W-:Y:S01]  /*0050*/  MOV R0, 0x50 ;  /* 0x0000005000007802 */ /* 0x000fe20000000f00 */
[----:B------:R-:W1:Y:S01]  /*0060*/  LDCU.64 UR4, c[0x4][0x30] ;  /* 0x01000600ff0477ac */ /* 0x000e620008000a00 */
[----:B------:R-:W-:Y:S02]  /*0070*/  IMAD.MOV.U32 R8, RZ, RZ, 0x9c ;  /* 0x0000009cff087424 */ /* 0x000fe400078e00ff */
[----:B------:R2:W3:Y:S01]  /*0080*/  LDC.64 R2, c[0x4][R0] ;  /* 0x0100000000027b82 */ /* 0x0004e20000000a00 */
[----:B------:R-:W4:Y:S01]  /*0090*/  LDCU.64 UR6, c[0x4][0x38] ;  /* 0x01000700ff0677ac */ /* 0x000f220008000a00 */
[----:B------:R-:W-:Y:S02]  /*00a0*/  IMAD.MOV.U32 R12, RZ, RZ, 0x1 ;  /* 0x00000001ff0c7424 */ /* 0x000fe400078e00ff */
[----:B------:R-:W-:Y:S01]  /*00b0*/  IMAD.MOV.U32 R13, RZ, RZ, RZ ;  /* 0x000000ffff0d7224 */ /* 0x000fe200078e00ff */
[----:B------:R-:W5:Y:S01]  /*00c0*/  LDCU.64 UR8, c[0x4][0x8] ;  /* 0x01000100ff0877ac */ /* 0x000f620008000a00 */
[----:B-1----:R-:W-:-:S02]  /*00d0*/  IMAD.U32 R4, RZ, RZ, UR4 ;  /* 0x00000004ff047e24 */ /* 0x002fc4000f8e00ff */
[----:B------:R-:W-:Y:S02]  /*00e0*/  IMAD.U32 R5, RZ, RZ, UR5 ;  /* 0x00000005ff057e24 */ /* 0x000fe4000f8e00ff */
[----:B----4-:R-:W-:Y:S02]  /*00f0*/  IMAD.U32 R6, RZ, RZ, UR6 ;  /* 0x00000006ff067e24 */ /* 0x010fe4000f8e00ff */
[----:B------:R-:W-:Y:S02]  /*0100*/  IMAD.U32 R7, RZ, RZ, UR7 ;  /* 0x00000007ff077e24 */ /* 0x000fe4000f8e00ff */
[----:B-----5:R-:W-:Y:S01]  /*0110*/  IMAD.U32 R10, RZ, RZ, UR8 ;  /* 0x00000008ff0a7e24 */ /* 0x020fe2000f8e00ff */
[----:B--2---:R-:W-:-:S07]  /*0120*/  MOV R11, UR9 ;  /* 0x00000009000b7c02 */ /* 0x004fce0008000f00 */
[----:B------:R-:W-:-:S07]  /*0130*/  LEPC R20, `(.L_x_98) ;  /* 0x000000001014794e */ /* 0x000fce0000000000 */
[----:B0--3--:R-:W-:Y:S05]  /*0140*/  CALL.ABS.NOINC R2 ;  /* 0x0000000002007343 */ /* 0x009fea0003c00000 */
.L_x_98:
[----:B------:R-:W1:Y:S02]  /*0150*/  LDCU UR4, c[0x0][0x3a0] ;  /* 0x00007400ff0477ac */ /* 0x000e640008000800 */
[----:B-1----:R-:W-:-:S04]  /*0160*/  ULOP3.LUT UR4, UR4, 0x1, URZ, 0xc0, !UPT ;  /* 0x0000000104047892 */ /* 0x002fc8000f8ec0ff */
[----:B------:R-:W-:-:S09]  /*0170*/  UISETP.NE.U32.AND UP0, UPT, UR4, 0x1, UPT ;  /* 0x000000010400788c */ /* 0x000fd2000bf05070 */
[----:B------:R-:W-:Y:S05]  /*0180*/  BRA.U UP0, `(.L_x_99) ;  /* 0x0000000100407547 */ /* 0x000fea000b800000 */
[----:B------:R-:W-:Y:S01]  /*0190*/  MOV R0, 0x50 ;  /* 0x0000005000007802 */ /* 0x000fe20000000f00 */
[----:B------:R-:W1:Y:S01]  /*01a0*/  LDCU.64 UR4, c[0x4][0x40] ;  /* 0x01000800ff0477ac */ /* 0x000e620008000a00 */
[----:B------:R-:W-:Y:S02]  /*01b0*/  HFMA2 R8, -RZ, RZ, 0, 9.357929229736328125e-06 ;  /* 0x0000009dff087431 */ /* 0x000fe400000001ff */
[----:B------:R-:W-:Y:S01]  /*01c0*/  IMAD.MOV.U32 R12, RZ, RZ, 0x1 ;  /* 0x00000001ff0c7424 */ /* 0x000fe200078e00ff */
[----:B------:R2:W3:Y:S01]  /*01d0*/  LDC.64 R2, c[0x4][R0] ;  /* 0x0100000000027b82 */ /* 0x0004e20000000a00 */
[----:B------:R-:W4:Y:S01]  /*01e0*/  LDCU.64 UR6, c[0x4][0x38] ;  /* 0x01000700ff0677ac */ /* 0x000f220008000a00 */
[----:B------:R-:W-:Y:S01]  /*01f0*/  IMAD.MOV.U32 R13, RZ, RZ, RZ ;  /* 0x000000ffff0d7224 */ /* 0x000fe200078e00ff */
[----:B------:R-:W5:Y:S01]  /*0200*/  LDCU.64 UR8, c[0x4][0x8] ;  /* 0x01000100ff0877ac */ /* 0x000f620008000a00 */
[----:B-1----:R-:W-:Y:S01]  /*0210*/  IMAD.U32 R4, RZ, RZ, UR4 ;  /* 0x00000004ff047e24 */ /* 0x002fe2000f8e00ff */
[----:B------:R-:W-:Y:S01]  /*0220*/  MOV R5, UR5 ;  /* 0x0000000500057c02 */ /* 0x000fe20008000f00 */
[----:B----4-:R-:W-:-:S02]  /*0230*/  IMAD.U32 R6, RZ, RZ, UR6 ;  /* 0x00000006ff067e24 */ /* 0x010fc4000f8e00ff */
[----:B------:R-:W-:Y:S02]  /*0240*/  IMAD.U32 R7, RZ, RZ, UR7 ;  /* 0x00000007ff077e24 */ /* 0x000fe4000f8e00ff */
[----:B-----5:R-:W-:Y:S02]  /*0250*/  IMAD.U32 R10, RZ, RZ, UR8 ;  /* 0x00000008ff0a7e24 */ /* 0x020fe4000f8e00ff */
[----:B--2---:R-:W-:-:S07]  /*0260*/  IMAD.U32 R11, RZ, RZ, UR9 ;  /* 0x00000009ff0b7e24 */ /* 0x004fce000f8e00ff */
[----:B------:R-:W-:-:S07]  /*0270*/  LEPC R20, `(.L_x_99) ;  /* 0x000000001014794e */ /* 0x000fce0000000000 */
[----:B0--3--:R-:W-:Y:S05]  /*0280*/  CALL.ABS.NOINC R2 ;  /* 0x0000000002007343 */ /* 0x009fea0003c00000 */
.L_x_99:
[----:B------:R-:W1:Y:S01]  /*0290*/  S2R R7, SR_TID.X ;  /* 0x0000000000077919 */ /* 0x000e620000002100 */
[----:B------:R-:W1:Y:S08]  /*02a0*/  LDC R6, c[0x0][0x398] ;  /* 0x0000e600ff067b82 */ /* 0x000e700000000800 */
[----:B------:R-:W2:Y:S01]  /*02b0*/  LDC.64 R16, c[0x0][0x358] ;  /* 0x0000d600ff107b82 */ /* 0x000ea20000000a00 */
[----:B-1----:R-:W-:-:S13]  /*02c0*/  ISETP.GE.U32.AND P0, PT, R7, R6, PT ;  /* 0x000000060700720c */ /* 0x002fda0003f06070 */
[----:B------:R-:W1:Y:S01]  /*02d0*/  @!P0 LDC.64 R2, c[0x0][0x390] ;  /* 0x0000e400ff028b82 */ /* 0x000e620000000a00 */
[----:B--2---:R-:W-:Y:S02]  /*02e0*/  @!P0 R2UR UR4, R16 ;  /* 0x00000000100482ca */ /* 0x004fe400000e0000 */
[----:B------:R-:W-:Y:S01]  /*02f0*/  @!P0 R2UR UR5, R17 ;  /* 0x00000000110582ca */ /* 0x000fe200000e0000 */
[----:B-1----:R-:W-:-:S12]  /*0300*/  @!P0 IMAD.WIDE.U32 R2, R7, 0x4, R2 ;  /* 0x0000000407028825 */ /* 0x002fd800078e0002 */
[----:B------:R-:W2:Y:S01]  /*0310*/  @!P0 LDG.E R2, desc[UR4][R2.64] ;  /* 0x0000000402028981 */ /* 0x000ea2000c1e1900 */
[----:B------:R-:W-:Y:S01]  /*0320*/  @!P0 MOV R4, 0x400 ;  /* 0x0000040000048802 */ /* 0x000fe20000000f00 */
[----:B------:R-:W-:Y:S05]  /*0330*/  WARPSYNC.ALL ;  /* 0x0000000000007948 */ /* 0x000fea0003800000 */
[----:B------:R-:W1:Y:S02]  /*0340*/  @!P0 S2R R5, SR_CgaCtaId ;  /* 0x0000000000058919 */ /* 0x000e640000008800 */
[----:B-1----:R-:W-:-:S05]  /*0350*/  @!P0 LEA R4, R5, R4, 0x18 ;  /* 0x0000000405048211 */ /* 0x002fca00078ec0ff */
[----:B------:R-:W-:Y:S02]  /*0360*/  @!P0 IMAD R4, R7, 0x4, R4 ;  /* 0x0000000407048824 */ /* 0x000fe400078e0204 */
[----:B--2---:R-:W-:-:S06]  /*0370*/  @!P0 FADD.FTZ R0, R2, 9.9999999747524270788e-07 ;  /* 0x358637bd02008421 */ /* 0x004fcc0000010000 */
[----:B------:R-:W1:Y:S02]  /*0380*/  @!P0 MUFU.RCP R0, R0 ;  /* 0x0000000000008308 */ /* 0x000e640000001000 */
[----:B-1----:R-:W-:-:S04]  /*0390*/  @!P0 F2FP.F16.F32.PACK_AB R3, RZ, R0 ;  /* 0x00000000ff03823e */ /* 0x002fc800000000ff */
[----:B------:R-:W-:-:S05]  /*03a0*/  @!P0 PRMT R3, R3, 0x5410, R3 ;  /* 0x0000541003038816 */ /* 0x000fca0000000003 */
[----:B------:R1:W-:Y:S01]  /*03b0*/  @!P0 STS [R4], R3 ;  /* 0x0000000304008388 */ /* 0x0003e20000000800 */
[----:B------:R-:W2:Y:S08]  /*03c0*/  LDC R0, c[0x0][0x3a0] ;  /* 0x0000e800ff007b82 */ /* 0x000eb00000000800 */
[----:B------:R-:W3:Y:S08]  /*03d0*/  S2UR UR4, SR_CTAID.X ;  /* 0x00000000000479c3 */ /* 0x000ef00000002500 */
[----:B-1----:R-:W3:Y:S01]  /*03e0*/  LDC R4, c[0x0][0x360] ;  /* 0x0000d800ff047b82 */ /* 0x002ee20000000800 */
[----:B--2---:R-:W-:-:S04]  /*03f0*/  LEA.HI R0, R0, R0, RZ, 0x1 ;  /* 0x0000000000007211 */ /* 0x004fc800078f08ff */
[----:B------:R-:W-:-:S05]  /*0400*/  SHF.R.S32.HI R0, RZ, 0x1, R0 ;  /* 0x00000001ff007819 */ /* 0x000fca0000011400 */
[----:B------:R-:W-:Y:S02]  /*0410*/  IMAD R2, R0, R6, RZ ;  /* 0x0000000600027224 */ /* 0x000fe400078e02ff */
[----:B---3--:R-:W-:Y:S01]  /*0420*/  IMAD R3, R4, UR4, R7 ;  /* 0x0000000404037c24 */ /* 0x008fe2000f8e0207 */
[----:B------:R-:W-:Y:S04]  /*0430*/  BAR.SYNC.DEFER_BLOCKING 0x0 ;  /* 0x0000000000007b1d */ /* 0x000fe80000010000 */
[----:B------:R-:W-:-:S13]  /*0440*/  ISETP.GE.AND P0, PT, R3, R2, PT ;  /* 0x000000020300720c */ /* 0x000fda0003f06270 */
[----:B------:R-:W-:Y:S05]  /*0450*/  @P0 EXIT ;  /* 0x000000000000094d */ /* 0x000fea0003800000 */
[----:B------:R-:W1:Y:S01]  /*0460*/  LDCU.64 UR6, c[0x0][0x388] ;  /* 0x00007100ff0677ac */ /* 0x000e620008000a00 */
[----:B------:R-:W2:Y:S01]  /*0470*/  LDCU UR4, c[0x0][0x39c] ;  /* 0x00007380ff0477ac */ /* 0x000ea20008000800 */
[----:B------:R-:W3:Y:S01]  /*0480*/  LDCU UR5, c[0x0][0x370] ;  /* 0x00006e00ff0577ac */ /* 0x000ee20008000800 */
[----:B-1----:R-:W-:-:S04]  /*0490*/  UISETP.NE.U32.AND UP0, UPT, UR6, URZ, UPT ;  /* 0x000000ff0600728c */ /* 0x002fc8000bf05070 */
[----:B------:R-:W-:Y:S02]  /*04a0*/  UISETP.NE.AND.EX UP0, UPT, UR7, URZ, UPT, UP0 ;  /* 0x000000ff0700728c */ /* 0x000fe4000bf05300 */
[----:B--2---:R-:W-:Y:S01]  /*04b0*/  ULEA.HI UR4, UR4, UR4, URZ, 0x1 ;  /* 0x0000000404047291 */ /* 0x004fe2000f8f08ff */
[----:B---3--:R-:W-:-:S03]  /*04c0*/  IMAD R4, R4, UR5, RZ ;  /* 0x0000000504047c24 */ /* 0x008fc6000f8e02ff */
[----:B------:R-:W-:-:S03]  /*04d0*/  USHF.R.S32.HI UR4, URZ, 0x1, UR4 ;  /* 0x00000001ff047899 */ /* 0x000fc60008011404 */
[----:B------:R-:W-:Y:S09]  /*04e0*/  BRA.U !UP0, `(.L_x_100) ;  /* 0x00000005080c7547 */ /* 0x000ff2000b800000 */
[----:B------:R-:W-:Y:S01]  /*04f0*/  IABS R5, R0 ;  /* 0x0000000000057213 */ /* 0x000fe20000000000 */
[----:B------:R-:W1:Y:S01]  /*0500*/  S2UR UR6, SR_CgaCtaId ;  /* 0x00000000000679c3 */ /* 0x000e620000008800 */
[----:B------:R-:W-:Y:S02]  /*0510*/  UMOV UR5, 0x400 ;  /* 0x0000040000057882 */ /* 0x000fe40000000000 */
[----:B------:R-:W2:Y:S05]  /*0520*/  I2F.RP R12, R5 ;  /* 0x00000005000c7306 */ /* 0x000eaa0000209400 */
[----:B------:R-:W3:Y:S08]  /*0530*/  LDC.64 R8, c[0x0][0x380] ;  /* 0x0000e000ff087b82 */ /* 0x000ef00000000a00 */
[----:B------:R-:W4:Y:S01]  /*0540*/  LDC.64 R6, c[0x0][0x388] ;  /* 0x0000e200ff067b82 */ /* 0x000f220000000a00 */
[----:B--2---:R-:W2:Y:S01]  /*0550*/  MUFU.RCP R12, R12 ;  /* 0x0000000c000c7308 */ /* 0x004ea20000001000 */
[----:B-1----:R-:W-:Y:S01]  /*0560*/  ULEA UR5, UR6, UR5, 0x18 ;  /* 0x0000000506057291 */ /* 0x002fe2000f8ec0ff */
[----:B--2---:R-:W-:-:S06]  /*0570*/  VIADD R10, R12, 0xffffffe ;  /* 0x0ffffffe0c0a7836 */ /* 0x004fcc0000000000 */
[----:B------:R1:W2:Y:S02]  /*0580*/  F2I.FTZ.U32.TRUNC.NTZ R11, R10 ;  /* 0x0000000a000b7305 */ /* 0x0002a4000021f000 */
[----:B-1----:R-:W-:Y:S01]  /*0590*/  IMAD.MOV.U32 R10, RZ, RZ, RZ ;  /* 0x000000ffff0a7224 */ /* 0x002fe200078e00ff */
[----:B--2---:R-:W-:-:S05]  /*05a0*/  IADD3 R14, PT, PT, RZ, -R11, RZ ;  /* 0x8000000bff0e7210 */ /* 0x004fca0007ffe0ff */
[----:B------:R-:W-:-:S04]  /*05b0*/  IMAD R13, R14, R5, RZ ;  /* 0x000000050e0d7224 */ /* 0x000fc800078e02ff */
[----:B---34-:R-:W-:-:S07]  /*05c0*/  IMAD.HI.U32 R14, R11, R13, R10 ;  /* 0x0000000d0b0e7227 */ /* 0x018fce00078e000a */
.L_x_103:
[-C--:B-1----:R-:W-:Y:S01]  /*05d0*/  IABS R10, R0.reuse ;  /* 0x00000000000a7213 */ /* 0x082fe20000000000 */
[----:B------:R-:W-:Y:S01]  /*05e0*/  BSSY.RECONVERGENT B0, `(.L_x_101) ;  /* 0x000002f000007945 */ /* 0x000fe20003800200 */
[----:B------:R-:W-:Y:S02]  /*05f0*/  IABS R18, R3 ;  /* 0x0000000300127213 */ /* 0x000fe40000000000 */
[----:B------:R-:W-:Y:S01]  /*0600*/  IABS R12, R0 ;  /* 0x00000000000c7213 */ /* 0x000fe20000000000 */
[----:B------:R-:W-:Y:S01]  /*0610*/  IMAD.MOV R10, RZ, RZ, -R10 ;  /* 0x000000ffff0a7224 */ /* 0x000fe200078e0a0a */
[----:B------:R-:W-:Y:S01]  /*0620*/  ISETP.GE.AND P2, PT, R3, RZ, PT ;  /* 0x000000ff0300720c */ /* 0x000fe20003f46270 */
[----:B------:R-:W-:Y:S01]  /*0630*/  IMAD.HI.U32 R13, R14, R18, RZ ;  /* 0x000000120e0d7227 */ /* 0x000fe200078e00ff */
[----:B------:R-:W-:-:S03]  /*0640*/  LOP3.LUT R20, RZ, R0, RZ, 0x33, !PT ;  /* 0x00000000ff147212 */ /* 0x000fc600078e33ff */
        /* <DEDUP_REMOVED lines=8> */
[----:B------:R-:W-:-:S04]  /*06d0*/  SEL R11, R20, R11, !P1 ;  /* 0x0000000b140b7207 */ /* 0x000fc80004800000 */
[----:B------:R-:W-:-:S13]  /*06e0*/  ISETP.GE.AND P2, PT, R11, UR4, PT ;  /* 0x000000040b007c0c */ /* 0x000fda000bf46270 */
[----:B------:R-:W-:Y:S05]  /*06f0*/  @P2 BRA `(.L_x_102) ;  /* 0x0000000000742947 */ /* 0x000fea0003800000 */
[C---:B------:R-:W-:Y:S01]  /*0700*/  R2UR UR8, R16.reuse ;  /* 0x00000000100872ca */ /* 0x040fe200000e0000 */
[----:B------:R-:W-:Y:S01]  /*0710*/  IMAD.WIDE R14, R11, 0x4, R6 ;  /* 0x000000040b0e7825 */ /* 0x000fe200078e0206 */
[----:B------:R-:W-:Y:S02]  /*0720*/  R2UR UR9, R17 ;  /* 0x00000000110972ca */ /* 0x000fe400000e0000 */
[----:B------:R-:W-:Y:S01]  /*0730*/  R2UR UR6, R16 ;  /* 0x00000000100672ca */ /* 0x000fe200000e0000 */
[----:B------:R-:W-:Y:S01]  /*0740*/  IMAD.WIDE R10, R3, 0x4, R8 ;  /* 0x00000004030a7825 */ /* 0x000fe200078e0208 */
[----:B------:R-:W-:-:S09]  /*0750*/  R2UR UR7, R17 ;  /* 0x00000000110772ca */ /* 0x000fd200000e0000 */
[----:B------:R1:W2:Y:S04]  /*0760*/  LDG.E R14, desc[UR8][R14.64] ;  /* 0x000000080e0e7981 */ /* 0x0002a8000c1e1900 */
[----:B------:R-:W2:Y:S01]  /*0770*/  LDG.E.CONSTANT R19, desc[UR6][R10.64] ;  /* 0x000000060a137981 */ /* 0x000ea2000c1e9900 */
[----:B------:R-:W-:Y:S02]  /*0780*/  IMAD.MOV.U32 R5, RZ, RZ, R12 ;  /* 0x000000ffff057224 */ /* 0x000fe400078e000c */
[----:B------:R-:W-:-:S03]  /*0790*/  @!P0 VIADD R13, R13, 0x1 ;  /* 0x000000010d0d8836 */ /* 0x000fc60000000000 */
[----:B------:R-:W-:Y:S02]  /*07a0*/  ISETP.GE.U32.AND P2, PT, R18, R5, PT ;  /* 0x000000051200720c */ /* 0x000fe40003f46070 */
[----:B------:R-:W-:-:S04]  /*07b0*/  LOP3.LUT R18, R3, R0, RZ, 0x3c, !PT ;  /* 0x0000000003127212 */ /* 0x000fc800078e3cff */
[----:B------:R-:W-:Y:S02]  /*07c0*/  ISETP.GE.AND P3, PT, R18, RZ, PT ;  /* 0x000000ff1200720c */ /* 0x000fe40003f66270 */
[----:B------:R-:W3:Y:S05]  /*07d0*/  I2F.RP R18, R12 ;  /* 0x0000000c00127306 */ /* 0x000eea0000209400 */
[----:B------:R-:W-:-:S06]  /*07e0*/  @P2 VIADD R13, R13, 0x1 ;  /* 0x000000010d0d2836 */ /* 0x000fcc0000000000 */
[----:B------:R-:W-:Y:S01]  /*07f0*/  @!P3 IMAD.MOV R13, RZ, RZ, -R13 ;  /* 0x000000ffff0db224 */ /* 0x000fe200078e0a0d */
[----:B---3--:R-:W1:Y:S04]  /*0800*/  MUFU.RCP R18, R18 ;  /* 0x0000001200127308 */ /* 0x008e680000001000 */
[----:B------:R-:W-:-:S04]  /*0810*/  SEL R13, R20, R13, !P1 ;  /* 0x0000000d140d7207 */ /* 0x000fc80004800000 */
[----:B------:R-:W-:-:S06]  /*0820*/  LEA R13, R13, UR5, 0x2 ;  /* 0x000000050d0d7c11 */ /* 0x000fcc000f8e10ff */
[----:B------:R-:W3:Y:S01]  /*0830*/  LDS R13, [R13] ;  /* 0x000000000d0d7984 */ /* 0x000ee20000000800 */
[----:B-1----:R-:W-:-:S06]  /*0840*/  IADD3 R15, PT, PT, R18, 0xffffffe, RZ ;  /* 0x0ffffffe120f7810 */ /* 0x002fcc0007ffe0ff */
[----:B------:R-:W1:Y:S02]  /*0850*/  F2I.FTZ.U32.TRUNC.NTZ R15, R15 ;  /* 0x0000000f000f7305 */ /* 0x000e64000021f000 */
[----:B-1----:R-:W-:-:S04]  /*0860*/  IMAD.MOV R21, RZ, RZ, -R15 ;  /* 0x000000ffff157224 */ /* 0x002fc800078e0a0f */
[----:B------:R-:W-:Y:S02]  /*0870*/  IMAD R21, R21, R12, RZ ;  /* 0x0000000c15157224 */ /* 0x000fe400078e02ff */
[----:B--2---:R-:W-:-:S04]  /*0880*/  HFMA2 R14, R19, 1, 1, R14 ;  /* 0x3c003c00130e7831 */ /* 0x004fc8000000000e */
[----:B---3--:R-:W-:Y:S02]  /*0890*/  HMUL2 R19, R14, R13 ;  /* 0x0000000d0e137232 */ /* 0x008fe40000000000 */
[----:B------:R-:W-:-:S03]  /*08a0*/  IMAD.MOV.U32 R14, RZ, RZ, RZ ;  /* 0x000000ffff0e7224 */ /* 0x000fc600078e00ff */
[----:B------:R1:W-:Y:S01]  /*08b0*/  STG.E desc[UR6][R10.64], R19 ;  /* 0x000000130a007986 */ /* 0x0003e2000c101906 */
[----:B------:R-:W-:-:S07]  /*08c0*/  IMAD.HI.U32 R14, R15, R21, R14 ;  /* 0x000000150f0e7227 */ /* 0x000fce00078e000e */
.L_x_102:
[----:B------:R-:W-:Y:S05]  /*08d0*/  BSYNC.RECONVERGENT B0 ;  /* 0x0000000000007941 */ /* 0x000fea0003800200 */
.L_x_101:
[----:B------:R-:W-:-:S05]  /*08e0*/  IMAD.IADD R3, R4, 0x1, R3 ;  /* 0x0000000104037824 */ /* 0x000fca00078e0203 */
[----:B------:R-:W-:-:S13]  /*08f0*/  ISETP.GE.AND P0, PT, R3, R2, PT ;  /* 0x000000020300720c */ /* 0x000fda0003f06270 */
[----:B------:R-:W-:Y:S05]  /*0900*/  @!P0 BRA `(.L_x_103) ;  /* 0xfffffffc00308947 */ /* 0x000fea000383ffff */
[----:B------:R-:W-:Y:S05]  /*0910*/  EXIT ;  /* 0x000000000000794d */ /* 0x000fea0003800000 */
.L_x_100:
[----:B------:R-:W-:Y:S01]  /*0920*/  IABS R5, R0 ;  /* 0x0000000000057213 */ /* 0x000fe20000000000 */
[----:B------:R-:W1:Y:S01]  /*0930*/  S2UR UR6, SR_CgaCtaId ;  /* 0x00000000000679c3 */ /* 0x000e620000008800 */
[----:B------:R-:W-:Y:S02]  /*0940*/  UMOV UR5, 0x400 ;  /* 0x0000040000057882 */ /* 0x000fe40000000000 */
[----:B------:R-:W2:Y:S05]  /*0950*/  I2F.RP R10, R5 ;  /* 0x00000005000a7306 */ /* 0x000eaa0000209400 */
[----:B------:R-:W3:Y:S03]  /*0960*/  LDC.64 R6, c[0x0][0x380] ;  /* 0x0000e000ff067b82 */ /* 0x000ee60000000a00 */
[----:B--2---:R-:W2:Y:S01]  /*0970*/  MUFU.RCP R10, R10 ;  /* 0x0000000a000a7308 */ /* 0x004ea20000001000 */
[----:B-1----:R-:W-:Y:S01]  /*0980*/  ULEA UR5, UR6, UR5, 0x18 ;  /* 0x0000000506057291 */ /* 0x002fe2000f8ec0ff */
[----:B--2---:R-:W-:-:S06]  /*0990*/  VIADD R8, R10, 0xffffffe ;  /* 0x0ffffffe0a087836 */ /* 0x004fcc0000000000 */
[----:B------:R1:W2:Y:S02]  /*09a0*/  F2I.FTZ.U32.TRUNC.NTZ R9, R8 ;  /* 0x0000000800097305 */ /* 0x0002a4000021f000 */
[----:B-1----:R-:W-:Y:S01]  /*09b0*/  IMAD.MOV.U32 R8, RZ, RZ, RZ ;  /* 0x000000ffff087224 */ /* 0x002fe200078e00ff */
[----:B--2---:R-:W-:-:S05]  /*09c0*/  IADD3 R12, PT, PT, RZ, -R9, RZ ;  /* 0x80000009ff0c7210 */ /* 0x004fca0007ffe0ff */
[----:B------:R-:W-:-:S04]  /*09d0*/  IMAD R11, R12, R5, RZ ;  /* 0x000000050c0b7224 */ /* 0x000fc800078e02ff */
[----:B---3--:R-:W-:-:S07]  /*09e0*/  IMAD.HI.U32 R13, R9, R11, R8 ;  /* 0x0000000b090d7227 */ /* 0x008fce00078e0008 */
.L_x_106:
        /* <DEDUP_REMOVED lines=19> */
[----:B------:R-:W-:Y:S01]  /*0b20*/  R2UR UR6, R16 ;  /* 0x00000000100672ca */ /* 0x000fe200000e0000 */
[----:B------:R-:W-:Y:S01]  /*0b30*/  IMAD.WIDE R8, R3, 0x4, R6 ;  /* 0x0000000403087825 */ /* 0x000fe200078e0206 */
[----:B------:R-:W-:-:S13]  /*0b40*/  R2UR UR7, R17 ;  /* 0x00000000110772ca */ /* 0x000fda00000e0000 */
[----:B------:R-:W2:Y:S01]  /*0b50*/  LDG.E.CONSTANT R14, desc[UR6][R8.64] ;  /* 0x00000006080e7981 */ /* 0x000ea2000c1e9900 */
[----:B------:R-:W-:Y:S02]  /*0b60*/  IMAD.MOV.U32 R5, RZ, RZ, R10 ;  /* 0x000000ffff057224 */ /* 0x000fe400078e000a */
[----:B------:R-:W-:-:S03]  /*0b70*/  @!P0 VIADD R11, R11, 0x1 ;  /* 0x000000010b0b8836 */ /* 0x000fc60000000000 */
[----:B------:R-:W-:Y:S02]  /*0b80*/  ISETP.GE.U32.AND P2, PT, R12, R5, PT ;  /* 0x000000050c00720c */ /* 0x000fe40003f46070 */
[----:B------:R-:W-:-:S04]  /*0b90*/  LOP3.LUT R12, R3, R0, RZ, 0x3c, !PT ;  /* 0x00000000030c7212 */ /* 0x000fc800078e3cff */
[----:B------:R-:W-:-:S07]  /*0ba0*/  ISETP.GE.AND P3, PT, R12, RZ, PT ;  /* 0x000000ff0c00720c */ /* 0x000fce0003f66270 */
[----:B------:R-:W-:-:S06]  /*0bb0*/  @P2 VIADD R11, R11, 0x1 ;  /* 0x000000010b0b2836 */ /* 0x000fcc0000000000 */
[----:B------:R-:W-:-:S05]  /*0bc0*/  @!P3 IMAD.MOV R11, RZ, RZ, -R11 ;  /* 0x000000ffff0bb224 */ /* 0x000fca00078e0a0b */
[----:B------:R-:W-:Y:S02]  /*0bd0*/  SEL R11, R18, R11, !P1 ;  /* 0x0000000b120b7207 */ /* 0x000fe40004800000 */
[----:B------:R-:W1:Y:S02]  /*0be0*/  I2F.RP R18, R10 ;  /* 0x0000000a00127306 */ /* 0x000e640000209400 */
[----:B------:R-:W-:-:S06]  /*0bf0*/  LEA R11, R11, UR5, 0x2 ;  /* 0x000000050b0b7c11 */ /* 0x000fcc000f8e10ff */
[----:B------:R-:W2:Y:S01]  /*0c00*/  LDS R11, [R11] ;  /* 0x000000000b0b7984 */ /* 0x000ea20000000800 */
[----:B-1----:R-:W1:Y:S02]  /*0c10*/  MUFU.RCP R18, R18 ;  /* 0x0000001200127308 */ /* 0x002e640000001000 */
[----:B-1----:R-:W-:-:S06]  /*0c20*/  IADD3 R12, PT, PT, R18, 0xffffffe, RZ ;  /* 0x0ffffffe120c7810 */ /* 0x002fcc0007ffe0ff */
[----:B------:R1:W3:Y:S02]  /*0c30*/  F2I.FTZ.U32.TRUNC.NTZ R13, R12 ;  /* 0x0000000c000d7305 */ /* 0x0002e4000021f000 */
[----:B-1----:R-:W-:Y:S02]  /*0c40*/  IMAD.MOV.U32 R12, RZ, RZ, RZ ;  /* 0x000000ffff0c7224 */ /* 0x002fe400078e00ff */
[----:B---3--:R-:W-:-:S04]  /*0c50*/  IMAD.MOV R19, RZ, RZ, -R13 ;  /* 0x000000ffff137224 */ /* 0x008fc800078e0a0d */
[----:B------:R-:W-:-:S04]  /*0c60*/  IMAD R19, R19, R10, RZ ;  /* 0x0000000a13137224 */ /* 0x000fc800078e02ff */
[----:B------:R-:W-:-:S04]  /*0c70*/  IMAD.HI.U32 R13, R13, R19, R12 ;  /* 0x000000130d0d7227 */ /* 0x000fc800078e000c */
[----:B--2---:R-:W-:-:S05]  /*0c80*/  HFMA2 R15, R14, R11, -RZ ;  /* 0x0000000b0e0f7231 */ /* 0x004fca00001000ff */
[----:B------:R1:W-:Y:S02]  /*0c90*/  STG.E desc[UR6][R8.64], R15 ;  /* 0x0000000f08007986 */ /* 0x0003e4000c101906 */
.L_x_105:
[----:B------:R-:W-:Y:S05]  /*0ca0*/  BSYNC.RECONVERGENT B0 ;  /* 0x0000000000007941 */ /* 0x000fea0003800200 */
.L_x_104:
[----:B------:R-:W-:-:S05]  /*0cb0*/  IMAD.IADD R3, R4, 0x1, R3 ;  /* 0x0000000104037824 */ /* 0x000fca00078e0203 */
[----:B------:R-:W-:-:S13]  /*0cc0*/  ISETP.GE.AND P0, PT, R3, R2, PT ;  /* 0x000000020300720c */ /* 0x000fda0003f06270 */
[----:B------:R-:W-:Y:S05]  /*0cd0*/  @!P0 BRA `(.L_x_106) ;  /* 0xfffffffc00448947 */ /* 0x000fea000383ffff */
[----:B------:R-:W-:Y:S05]  /*0ce0*/  EXIT ;  /* 0x000000000000794d */ /* 0x000fea0003800000 */
.L_x_107:
        /* <DEDUP_REMOVED lines=9> */
.L_x_132:


//--------------------- .text._ZN17fastertransformer23applyTemperaturePenaltyI7__half2EEvPT_PKS2_fiii --------------------------
	.section	.text._ZN17fastertransformer23applyTemperaturePenaltyI7__half2EEvPT_PKS2_fiii,"ax",@progbits
	.align	128
        .global         _ZN17fastertransformer23applyTemperaturePenaltyI7__half2EEvPT_PKS2_fiii
        .type           _ZN17fastertransformer23applyTemperaturePenaltyI7__half2EEvPT_PKS2_fiii,@function
        .size           _ZN17fastertransformer23applyTemperaturePenaltyI7__half2EEvPT_PKS2_fiii,(.L_x_133 - _ZN17fastertransformer23applyTemperaturePenaltyI7__half2EEvPT_PKS2_fiii)
        .other          _ZN17fastertransformer23applyTemperaturePenaltyI7__half2EEvPT_PKS2_fiii,@"STO_CUDA_ENTRY STV_DEFAULT"
_ZN17fastertransformer23applyTemperaturePenaltyI7__half2EEvPT_PKS2_fiii:
.text._ZN17fastertransformer23applyTemperaturePenaltyI7__half2EEvPT_PKS2_fiii:
[----:B------:R-:W0:Y:S01]  /*0000*/  LDC R1, c[0x0][0x37c] ;  /* 0x0000df00ff017b82 */ /* 0x000e220000000800 */
[----:B------:R-:W1:Y:S02]  /*0010*/  LDCU UR4, c[0x0][0x398] ;  /* 0x00007300ff0477ac */ /* 0x000e640008000800 */
[----:B-1----:R-:W-:-:S04]  /*0020*/  ULOP3.LUT UR4, UR4, 0x1, URZ, 0xc0, !UPT ;  /* 0x0000000104047892 */ /* 0x002fc8000f8ec0ff */
[----:B------:R-:W-:-:S09]  /*0030*/  UISETP.NE.U32.AND UP0, UPT, UR4, 0x1, UPT ;  /* 0x000000010400788c */ /* 0x000fd2000bf05070 */
[----:B------:R-:W-:Y:S05]  /*0040*/  BRA.U UP0, `(.L_x_108) ;  /* 0x0000000100407547 */ /* 0x000fea000b800000 */
[----:B------:R-:W-:Y:S01]  /*0050*/  MOV R0, 0x50 ;  /* 0x0000005000007802 */ /* 0x000fe20000000f00 */
[----:B------:R-:W1:Y:S01]  /*0060*/  LDCU.64 UR4, c[0x4][0x30] ;  /* 0x01000600ff0477ac */ /* 0x000e620008000a00 */
[----:B------:R-:W-:Y:S02]  /*0070*/  HFMA2 R13, -RZ, RZ, 0, 0 ;  /* 0x00000000ff0d7431 */ /* 0x000fe400000001ff */
[----:B------:R-:W-:Y:S01]  /*0080*/  IMAD.MOV.U32 R8, RZ, RZ, 0x37 ;  /* 0x00000037ff087424 */ /* 0x000fe200078e00ff */
[----:B------:R2:W3:Y:S01]  /*0090*/  LDC.64 R2, c[0x4][R0] ;  /* 0x0100000000027b82 */ /* 0x0004e20000000a00 */
[----:B------:R-:W4:Y:S01]  /*00a0*/  LDCU.64 UR6, c[0x4][0x38] ;  /* 0x01000700ff0677ac */ /* 0x000f220008000a00 */
[----:B------:R-:W-:Y:S01]  /*00b0*/  IMAD.MOV.U32 R12, RZ, RZ, 0x1 ;  /* 0x00000001ff0c7424 */ /* 0x000fe200078e00ff */
[----:B------:R-:W5:Y:S01]  /*00c0*/  LDCU.64 UR8, c[0x4][URZ] ;  /* 0x01000000ff0877ac */ /* 0x000f620008000a00 */
[----:B-1----:R-:W-:Y:S02]  /*00d0*/  IMAD.U32 R4, RZ, RZ, UR4 ;  /* 0x00000004ff047e24 */ /* 0x002fe4000f8e00ff */
[----:B------:R-:W-:-:S02]  /*00e0*/  IMAD.U32 R5, RZ, RZ, UR5 ;  /* 0x00000005ff057e24 */ /* 0x000fc4000f8e00ff */
[----:B----4-:R-:W-:Y:S02]  /*00f0*/  IMAD.U32 R6, RZ, RZ, UR6 ;  /* 0x00000006ff067e24 */ /* 0x010fe4000f8e00ff */
[----:B------:R-:W-:Y:S01]  /*0100*/  IMAD.U32 R7, RZ, RZ, UR7 ;  /* 0x00000007ff077e24 */ /* 0x000fe2000f8e00ff */
[----:B-----5:R-:W-:Y:S01]  /*0110*/  MOV R10, UR8 ;  /* 0x00000008000a7c02 */ /* 0x020fe20008000f00 */
[----:B--2---:R-:W-:-:S07]  /*0120*/  IMAD.U32 R11, RZ, RZ, UR9 ;  /* 0x00000009ff0b7e24 */ /* 0x004fce000f8e00ff */
[----:B------:R-:W-:-:S07]  /*0130*/  LEPC R20, `(.L_x_108) ;  /* 0x000000001014794e */ /* 0x000fce0000000000 */
[----:B0--3--:R-:W-:Y:S05]  /*0140*/  CALL.ABS.NOINC R2 ;  /* 0x0000000002007343 */ /* 0x009fea0003c00000 */
.L_x_108:
[----:B------:R-:W1:Y:S02]  /*0150*/  LDCU UR4, c[0x0][0x39c] ;  /* 0x00007380ff0477ac */ /* 0x000e640008000800 */
[----:B-1----:R-:W-:-:S04]  /*0160*/  ULOP3.LUT UR4, UR4, 0x1, URZ, 0xc0, !UPT ;  /* 0x0000000104047892 */ /* 0x002fc8000f8ec0ff */
[----:B------:R-:W-:-:S09]  /*0170*/  UISETP.NE.U32.AND UP0, UPT, UR4, 0x1, UPT ;  /* 0x000000010400788c */ /* 0x000fd2000bf05070 */
[----:B------:R-:W-:Y:S05]  /*0180*/  BRA.U UP0, `(.L_x_109) ;  /* 0x0000000100407547 */ /* 0x000fea000b800000 */
[----:B------:R-:W-:Y:S01]  /*0190*/  MOV R0, 0x50 ;  /* 0x0000005000007802 */ /* 0x000fe20000000f00 */
[----:B------:R-:W1:Y:S01]  /*01a0*/  LDCU.64 UR4, c[0x4][0x40] ;  /* 0x01000800ff0477ac */ /* 0x000e620008000a00 */
[----:B------:R-:W-:Y:S02]  /*01b0*/  HFMA2 R12, -RZ, RZ, 0, 5.9604644775390625e-08 ;  /* 0x00000001ff0c7431 */ /* 0x000fe400000001ff */
[----:B------:R-:W-:Y:S01]  /*01c0*/  IMAD.MOV.U32 R8, RZ, RZ, 0x38 ;  /* 0x00000038ff087424 */ /* 0x000fe200078e00ff */
[----:B------:R2:W3:Y:S01]  /*01d0*/  LDC.64 R2, c[0x4][R0] ;  /* 0x0100000000027b82 */ /* 0x0004e20000000a00 */
[----:B------:R-:W4:Y:S01]  /*01e0*/  LDCU.64 UR6, c[0x4][0x38] ;  /* 0x01000700ff0677ac */ /* 0x000f220008000a00 */
[----:B------:R-:W-:Y:S01]  /*01f0*/  IMAD.MOV.U32 R13, RZ, RZ, RZ ;  /* 0x000000ffff0d7224 */ /* 0x000fe200078e00ff */
[----:B------:R-:W5:Y:S01]  /*0200*/  LDCU.64 UR8, c[0x4][URZ] ;  /* 0x01000000ff0877ac */ /* 0x000f620008000a00 */
[----:B-1----:R-:W-:Y:S02]  /*0210*/  IMAD.U32 R4, RZ, RZ, UR4 ;  /* 0x00000004ff047e24 */ /* 0x002fe4000f8e00ff */
[----:B------:R-:W-:-:S02]  /*0220*/  IMAD.U32 R5, RZ, RZ, UR5 ;  /* 0x00000005ff057e24 */ /* 0x000fc4000f8e00ff */
[----:B----4-:R-:W-:Y:S01]  /*0230*/  IMAD.U32 R6, RZ, RZ, UR6 ;  /* 0x00000006ff067e24 */ /* 0x010fe2000f8e00ff */
[----:B------:R-:W-:Y:S01]  /*0240*/  MOV R7, UR7 ;  /* 0x0000000700077c02 */ /* 0x000fe20008000f00 */
[----:B-----5:R-:W-:Y:S02]  /*0250*/  IMAD.U32 R10, RZ, RZ, UR8 ;  /* 0x00000008ff0a7e24 */ /* 0x020fe4000f8e00ff */
[----:B--2---:R-:W-:-:S07]  /*0260*/  IMAD.U32 R11, RZ, RZ, UR9 ;  /* 0x00000009ff0b7e24 */ /* 0x004fce000f8e00ff */
[----:B------:R-:W-:-:S07]  /*0270*/  LEPC R20, `(.L_x_109) ;  /* 0x000000001014794e */ /* 0x000fce0000000000 */
[----:B0--3--:R-:W-:Y:S05]  /*0280*/  CALL.ABS.NOINC R2 ;  /* 0x0000000002007343 */ /* 0x009fea0003c00000 */
.L_x_109:
[----:B------:R-:W1:Y:S01]  /*0290*/  LDC R0, c[0x0][0x39c] ;  /* 0x0000e700ff007b82 */ /* 0x000e620000000800 */
[----:B------:R-:W2:Y:S01]  /*02a0*/  S2R R5, SR_TID.X ;  /* 0x0000000000057919 */ /* 0x000ea20000002100 */
[----:B------:R-:W3:Y:S06]  /*02b0*/  LDCU UR5, c[0x0][0x394] ;  /* 0x00007280ff0577ac */ /* 0x000eec0008000800 */
[----:B------:R-:W2:Y:S08]  /*02c0*/  S2UR UR4, SR_CTAID.X ;  /* 0x00000000000479c3 */ /* 0x000eb00000002500 */
[----:B------:R-:W2:Y:S01]  /*02d0*/  LDC R4, c[0x0][0x360] ;  /* 0x0000d800ff047b82 */ /* 0x000ea20000000800 */
[----:B-1----:R-:W-:-:S04]  /*02e0*/  LEA.HI R0, R0, R0, RZ, 0x1 ;  /* 0x0000000000007211 */ /* 0x002fc800078f08ff */
[----:B------:R-:W-:-:S05]  /*02f0*/  SHF.R.S32.HI R0, RZ, 0x1, R0 ;  /* 0x00000001ff007819 */ /* 0x000fca0000011400 */
[----:B---3--:R-:W-:Y:S02]  /*0300*/  IMAD R2, R0, UR5, RZ ;  /* 0x0000000500027c24 */ /* 0x008fe4000f8e02ff */
[----:B--2---:R-:W-:-:S05]  /*0310*/  IMAD R5, R4, UR4, R5 ;  /* 0x0000000404057c24 */ /* 0x004fca000f8e0205 */
[----:B------:R-:W-:-:S13]  /*0320*/  ISETP.GE.AND P0, PT, R5, R2, PT ;  /* 0x000000020500720c */ /* 0x000fda0003f06270 */
[----:B------:R-:W-:Y:S05]  /*0330*/  @P0 EXIT ;  /* 0x000000000000094d */ /* 0x000fea0003800000 */
[----:B------:R-:W1:Y:S01]  /*0340*/  LDCU.64 UR6, c[0x0][0x388] ;  /* 0x00007100ff0677ac */ /* 0x000e620008000a00 */
[----:B------:R-:W2:Y:S01]  /*0350*/  LDC R6, c[0x0][0x398] ;  /* 0x0000e600ff067b82 */ /* 0x000ea20000000800 */
[----:B------:R-:W3:Y:S01]  /*0360*/  LDCU UR5, c[0x0][0x390] ;  /* 0x00007200ff0577ac */ /* 0x000ee20008000800 */
[----:B------:R-:W4:Y:S06]  /*0370*/  LDCU UR4, c[0x0][0x370] ;  /* 0x00006e00ff0477ac */ /* 0x000f2c0008000800 */
[----:B------:R-:W0:Y:S01]  /*0380*/  LDC.64 R16, c[0x0][0x358] ;  /* 0x0000d600ff107b82 */ /* 0x000e220000000a00 */
[----:B-1----:R-:W-:-:S04]  /*0390*/  UISETP.NE.U32.AND UP0, UPT, UR6, URZ, UPT ;  /* 0x000000ff0600728c */ /* 0x002fc8000bf05070 */
[----:B------:R-:W-:Y:S01]  /*03a0*/  UISETP.NE.AND.EX UP0, UPT, UR7, URZ, UPT, UP0 ;  /* 0x000000ff0700728c */ /* 0x000fe2000bf05300 */
[----:B---3--:R-:W-:Y:S02]  /*03b0*/  F2FP.F16.F32.PACK_AB R3, RZ, UR5 ;  /* 0x00000005ff037c3e */ /* 0x008fe400080000ff */
[----:B--2---:R-:W-:Y:S01]  /*03c0*/  LEA.HI R6, R6, R6, RZ, 0x1 ;  /* 0x0000000606067211 */ /* 0x004fe200078f08ff */
[----:B----4-:R-:W-:-:S03]  /*03d0*/  IMAD R4, R4, UR4, RZ ;  /* 0x0000000404047c24 */ /* 0x010fc6000f8e02ff */
[----:B------:R-:W-:Y:S02]  /*03e0*/  SHF.R.S32.HI R6, RZ, 0x1, R6 ;  /* 0x00000001ff067819 */ /* 0x000fe40000011406 */
[----:B------:R-:W-:Y:S05]  /*03f0*/  BRA.U !UP0, `(.L_x_110) ;  /* 0x0000000108b07547 */ /* 0x000fea000b800000 */
[----:B------:R-:W-:Y:S01]  /*0400*/  IABS R7, R0 ;  /* 0x0000000000077213 */ /* 0x000fe20000000000 */
[----:B------:R-:W1:Y:S03]  /*0410*/  LDC.64 R8, c[0x0][0x380] ;  /* 0x0000e000ff087b82 */ /* 0x000e660000000a00 */
[----:B------:R-:W2:Y:S05]  /*0420*/  I2F.RP R12, R7 ;  /* 0x00000007000c7306 */ /* 0x000eaa0000209400 */
[----:B------:R-:W3:Y:S03]  /*0430*/  LDC.64 R10, c[0x0][0x388] ;  /* 0x0000e200ff0a7b82 */ /* 0x000ee60000000a00 */
[----:B--2---:R-:W2:Y:S02]  /*0440*/  MUFU.RCP R12, R12 ;  /* 0x0000000c000c7308 */ /* 0x004ea40000001000 */
[----:B--2---:R-:W-:-:S06]  /*0450*/  VIADD R15, R12, 0xffffffe ;  /* 0x0ffffffe0c0f7836 */ /* 0x004fcc0000000000 */
[----:B------:R-:W2:Y:S02]  /*0460*/  F2I.FTZ.U32.TRUNC.NTZ R15, R15 ;  /* 0x0000000f000f7305 */ /* 0x000ea4000021f000 */
[----:B--2---:R-:W-:-:S04]  /*0470*/  IMAD.MOV R14, RZ, RZ, -R15 ;  /* 0x000000ffff0e7224 */ /* 0x004fc800078e0a0f */
[----:B------:R-:W-:Y:S01]  /*0480*/  IMAD R13, R14, R7, RZ ;  /* 0x000000070e0d7224 */ /* 0x000fe200078e02ff */
[----:B------:R-:W-:-:S05]  /*0490*/  MOV R14, RZ ;  /* 0x000000ff000e7202 */ /* 0x000fca0000000f00 */
[----:B-1-3--:R-:W-:-:S07]  /*04a0*/  IMAD.HI.U32 R14, R15, R13, R14 ;  /* 0x0000000d0f0e7227 */ /* 0x00afce00078e000e */
.L_x_113:
[----:B-1----:R-:W-:Y:S01]  /*04b0*/  IABS R12, R0 ;  /* 0x00000000000c7213 */ /* 0x002fe20000000000 */
[----:B------:R-:W-:Y:S01]  /*04c0*/  BSSY.RECONVERGENT B0, `(.L_x_111) ;  /* 0x000001b000007945 */ /* 0x000fe20003800200 */
[----:B------:R-:W-:Y:S02]  /*04d0*/  IABS R13, R5 ;  /* 0x00000005000d7213 */ /* 0x000fe40000000000 */
[----:B------:R-:W-:Y:S01]  /*04e0*/  ISETP.GE.AND P2, PT, R5, RZ, PT ;  /* 0x000000ff0500720c */ /* 0x000fe20003f46270 */
[----:B------:R-:W-:Y:S02]  /*04f0*/  IMAD.MOV R15, RZ, RZ, -R12 ;  /* 0x000000ffff0f7224 */ /* 0x000fe400078e0a0c */
[----:B------:R-:W-:-:S04]  /*0500*/  IMAD.HI.U32 R12, R14, R13, RZ ;  /* 0x0000000d0e0c7227 */ /* 0x000fc800078e00ff */
[----:B------:R-:W-:Y:S01]  /*0510*/  IMAD R12, R12, R15, R13 ;  /* 0x0000000f0c0c7224 */ /* 0x000fe200078e020d */
[----:B------:R-:W-:-:S04]  /*0520*/  IABS R13, R0 ;  /* 0x00000000000d7213 */ /* 0x000fc80000000000 */
[----:B------:R-:W-:-:S13]  /*0530*/  ISETP.GT.U32.AND P0, PT, R7, R12, PT ;  /* 0x0000000c0700720c */ /* 0x000fda0003f04070 */
[----:B------:R-:W-:Y:S01]  /*0540*/  @!P0 IMAD.IADD R12, R12, 0x1, -R13 ;  /* 0x000000010c0c8824 */ /* 0x000fe200078e0a0d */
[----:B------:R-:W-:-:S04]  /*0550*/  ISETP.NE.AND P0, PT, R0, RZ, PT ;  /* 0x000000ff0000720c */ /* 0x000fc80003f05270 */
[----:B------:R-:W-:-:S13]  /*0560*/  ISETP.GT.U32.AND P1, PT, R7, R12, PT ;  /* 0x0000000c0700720c */ /* 0x000fda0003f24070 */
[----:B------:R-:W-:-:S05]  /*0570*/  @!P1 IMAD.IADD R12, R12, 0x1, -R13 ;  /* 0x000000010c0c9824 */ /* 0x000fca00078e0a0d */
[----:B------:R-:W-:Y:S02]  /*0580*/  @!P2 IADD3 R12, PT, PT, -R12, RZ, RZ ;  /* 0x000000ff0c0ca210 */ /* 0x000fe40007ffe1ff */
[----:B------:R-:W-:-:S04]  /*0590*/  @!P0 LOP3.LUT R12, RZ, R0, RZ, 0x33, !PT ;  /* 0x00000000ff0c8212 */ /* 0x000fc800078e33ff */
[----:B------:R-:W-:-:S13]  /*05a0*/  ISETP.GE.AND P0, PT, R12, R6, PT ;  /* 0x000000060c00720c */ /* 0x000fda0003f06270 */
[----:B------:R-:W-:Y:S05]  /*05b0*/  @P0 BRA `(.L_x_112) ;  /* 0x00000000002c0947 */ /* 0x000fea0003800000 */
[----:B0-----:R-:W-:Y:S01]  /*05c0*/  R2UR UR6, R16 ;  /* 0x00000000100672ca */ /* 0x001fe200000e0000 */
[----:B------:R-:W-:Y:S01]  /*05d0*/  IMAD.WIDE R18, R12, 0x4, R10 ;  /* 0x000000040c127825 */ /* 0x000fe200078e020a */
[----:B------:R-:W-:Y:S02]  /*05e0*/  R2UR UR7, R17 ;  /* 0x00000000110772ca */ /* 0x000fe400000e0000 */
[----:B------:R-:W-:Y:S01]  /*05f0*/  R2UR UR4, R16 ;  /* 0x00000000100472ca */ /* 0x000fe200000e0000 */
[----:B------:R-:W-:Y:S01]  /*0600*/  IMAD.WIDE R12, R5, 0x4, R8 ;  /* 0x00000004050c7825 */ /* 0x000fe200078e0208 */
[----:B------:R-:W-:-:S09]  /*0610*/  R2UR UR5, R17 ;  /* 0x00000000110572ca */ /* 0x000fd200000e0000 */
[----:B------:R-:W2:Y:S04]  /*0620*/  LDG.E R18, desc[UR6][R18.64] ;  /* 0x0000000612127981 */ /* 0x000ea8000c1e1900 */
[----:B------:R-:W2:Y:S02]  /*0630*/  LDG.E.CONSTANT R15, desc[UR4][R12.64] ;  /* 0x000000040c0f7981 */ /* 0x000ea4000c1e9900 */
[----:B--2---:R-:W-:-:S04]  /*0640*/  HFMA2 R15, R15, 1, 1, R18 ;  /* 0x3c003c000f0f7831 */ /* 0x004fc80000000012 */
[----:B------:R-:W-:-:S05]  /*0650*/  HMUL2 R15, R15, R3.H0_H0 ;  /* 0x200000030f0f7232 */ /* 0x000fca0000000000 */
[----:B------:R1:W-:Y:S02]  /*0660*/  STG.E desc[UR4][R12.64], R15 ;  /* 0x0000000f0c007986 */ /* 0x0003e4000c101904 */
.L_x_112:
[----:B------:R-:W-:Y:S05]  /*0670*/  BSYNC.RECONVERGENT B0 ;  /* 0x0000000000007941 */ /* 0x000fea0003800200 */
.L_x_111:
[----:B------:R-:W-:-:S05]  /*0680*/  IMAD.IADD R5, R4, 0x1, R5 ;  /* 0x0000000104057824 */ /* 0x000fca00078e0205 */
[----:B------:R-:W-:-:S13]  /*0690*/  ISETP.GE.AND P0, PT, R5, R2, PT ;  /* 0x000000020500720c */ /* 0x000fda0003f06270 */
[----:B------:R-:W-:Y:S05]  /*06a0*/  @!P0 BRA `(.L_x_113) ;  /* 0xfffffffc00808947 */ /* 0x000fea000383ffff */
[----:B------:R-:W-:Y:S05]  /*06b0*/  EXIT ;  /* 0x000000000000794d */ /* 0x000fea0003800000 */
.L_x_110:
[-C--:B------:R-:W-:Y:S01]  /*06c0*/  IABS R7, R0.reuse ;  /* 0x0000000000077213 */ /* 0x080fe20000000000 */
[----:B------:R-:W1:Y:S01]  /*06d0*/  LDC.64 R8, c[0x0][0x380] ;  /* 0x0000e000ff087b82 */ /* 0x000e620000000a00 */
[-C--:B------:R-:W-:Y:S02]  /*06e0*/  IABS R15, R0.reuse ;  /* 0x00000000000f7213 */ /* 0x080fe40000000000 */
[----:B------:R-:W2:Y:S01]  /*06f0*/  I2F.RP R12, R7 ;  /* 0x00000007000c7306 */ /* 0x000ea20000209400 */
[----:B------:R-:W-:Y:S02]  /*0700*/  ISETP.NE.AND P0, PT, R0, RZ, PT ;  /* 0x000000ff0000720c */ /* 0x000fe40003f05270 */
[----:B------:R-:W-:Y:S02]  /*0710*/  IABS R19, R0 ;  /* 0x0000000000137213 */ /* 0x000fe40000000000 */
[----:B------:R-:W-:-:S03]  /*0720*/  IADD3 R15, PT, PT, RZ, -R15, RZ ;  /* 0x8000000fff0f7210 */ /* 0x000fc60007ffe0ff */
[----:B--2---:R-:W2:Y:S02]  /*0730*/  MUFU.RCP R12, R12 ;  /* 0x0000000c000c7308 */ /* 0x004ea40000001000 */
[----:B--2---:R-:W-:-:S06]  /*0740*/  VIADD R10, R12, 0xffffffe ;  /* 0x0ffffffe0c0a7836 */ /* 0x004fcc0000000000 */
[----:B------:R2:W3:Y:S02]  /*0750*/  F2I.FTZ.U32.TRUNC.NTZ R11, R10 ;  /* 0x0000000a000b7305 */ /* 0x0004e4000021f000 */
[----:B--2---:R-:W-:Y:S02]  /*0760*/  IMAD.MOV.U32 R10, RZ, RZ, RZ ;  /* 0x000000ffff0a7224 */ /* 0x004fe400078e00ff */
[----:B---3--:R-:W-:-:S04]  /*0770*/  IMAD.MOV R14, RZ, RZ, -R11 ;  /* 0x000000ffff0e7224 */ /* 0x008fc800078e0a0b */
[----:B------:R-:W-:-:S04]  /*0780*/  IMAD R13, R14, R7, RZ ;  /* 0x000000070e0d7224 */ /* 0x000fc800078e02ff */
[----:B-1----:R-:W-:-:S07]  /*0790*/  IMAD.HI.U32 R14, R11, R13, R10 ;  /* 0x0000000d0b0e7227 */ /* 0x002fce00078e000a */
.L_x_116:
[----:B-1----:R-:W-:Y:S01]  /*07a0*/  IABS R11, R5 ;  /* 0x00000005000b7213 */ /* 0x002fe20000000000 */
[----:B------:R-:W-:Y:S01]  /*07b0*/  BSSY.RECONVERGENT B0, `(.L_x_114) ;  /* 0x0000012000007945 */ /* 0x000fe20003800200 */
[----:B------:R-:W-:-:S03]  /*07c0*/  ISETP.GE.AND P2, PT, R5, RZ, PT ;  /* 0x000000ff0500720c */ /* 0x000fc60003f46270 */
[----:B------:R-:W-:-:S04]  /*07d0*/  IMAD.HI.U32 R10, R14, R11, RZ ;  /* 0x0000000b0e0a7227 */ /* 0x000fc800078e00ff */
[----:B------:R-:W-:-:S05]  /*07e0*/  IMAD R10, R10, R15, R11 ;  /* 0x0000000f0a0a7224 */ /* 0x000fca00078e020b */
[----:B------:R-:W-:-:S13]  /*07f0*/  ISETP.GT.U32.AND P1, PT, R7, R10, PT ;  /* 0x0000000a0700720c */ /* 0x000fda0003f24070 */
[----:B------:R-:W-:-:S05]  /*0800*/  @!P1 IMAD.IADD R10, R10, 0x1, -R19 ;  /* 0x000000010a0a9824 */ /* 0x000fca00078e0a13 */
        /* <DEDUP_REMOVED lines=8> */
[----:B------:R-:W-:-:S13]  /*0890*/  R2UR UR5, R17 ;  /* 0x00000000110572ca */ /* 0x000fda00000e0000 */
[----:B------:R-:W2:Y:S02]  /*08a0*/  LDG.E.CONSTANT R12, desc[UR4][R10.64] ;  /* 0x000000040a0c7981 */ /* 0x000ea4000c1e9900 */
[----:B--2---:R-:W-:-:S05]  /*08b0*/  HMUL2 R13, R12, R3.H0_H0 ;  /* 0x200000030c0d7232 */ /* 0x004fca0000000000 */
[----:B------:R1:W-:Y:S02]  /*08c0*/  STG.E desc[UR4][R10.64], R13 ;  /* 0x0000000d0a007986 */ /* 0x0003e4000c101904 */
.L_x_115:
[----:B------:R-:W-:Y:S05]  /*08d0*/  BSYNC.RECONVERGENT B0 ;  /* 0x0000000000007941 */ /* 0x000fea0003800200 */
.L_x_114:
[----:B------:R-:W-:-:S05]  /*08e0*/  IMAD.IADD R5, R4, 0x1, R5 ;  /* 0x0000000104057824 */ /* 0x000fca00078e0205 */
[----:B------:R-:W-:-:S13]  /*08f0*/  ISETP.GE.AND P1, PT, R5, R2, PT ;  /* 0x000000020500720c */ /* 0x000fda0003f26270 */
[----:B------:R-:W-:Y:S05]  /*0900*/  @!P1 BRA `(.L_x_116) ;  /* 0xfffffffc00a49947 */ /* 0x000fea000383ffff */
[----:B------:R-:W-:Y:S05]  /*0910*/  EXIT ;  /* 0x000000000000794d */ /* 0x000fea0003800000 */
.L_x_117:
        /* <DEDUP_REMOVED lines=14> */
.L_x_133:


//--------------------- .nv.global.init           --------------------------
	.section	.nv.global.init,"aw",@progbits
.nv.global.init:
	.type		$str,@object
	.size		$str,($str$2 - $str)
$str:
        /*0000*/ 	.byte	0x76, 0x6f, 0x63, 0x61, 0x62, 0x5f, 0x73, 0x69, 0x7a, 0x65, 0x20, 0x25, 0x20, 0x32, 0x20, 0x3d
        /*0010*/ 	.byte	0x3d, 0x20, 0x30, 0x00
	.type		$str$2,@object
	.size		$str$2,($str$4 - $str$2)
$str$2:
        /*0014*/ 	.byte	0x76, 0x6f, 0x63, 0x61, 0x62, 0x5f, 0x73, 0x69, 0x7a, 0x65, 0x5f, 0x70, 0x61, 0x64, 0x64, 0x65
        /*0024*/ 	.byte	0x64, 0x20, 0x25, 0x20, 0x32, 0x20, 0x3d, 0x3d, 0x20, 0x30, 0x00
	.type		$str$4,@object
	.size		$str$4,($str$1 - $str$4)
$str$4:
        /*002f*/ 	.byte	0x70, 0x65, 0x6e, 0x61, 0x6c, 0x74, 0x79, 0x5f, 0x69, 0x6e, 0x64, 0x65, 0x78, 0x20, 0x3c, 0x20
        /*003f*/ 	.byte	0x76, 0x6f, 0x63, 0x61, 0x62, 0x5f, 0x73, 0x69, 0x7a, 0x65, 0x00
	.type		$str$1,@object
	.size		$str$1,(__unnamed_1 - $str$1)
$str$1:
        /*004a*/ 	.byte	0x2f, 0x74, 0x6d, 0x70, 0x2f, 0x6f, 0x73, 0x73, 0x5f, 0x6b, 0x65, 0x72, 0x6e, 0x65, 0x6c, 0x73
        /*005a*/ 	.byte	0x5f, 0x73, 0x72, 0x63, 0x2f, 0x66, 0x61, 0x73, 0x74, 0x65, 0x72, 0x5f, 0x74, 0x72, 0x61, 0x6e
        /*006a*/ 	.byte	0x73, 0x66, 0x6f, 0x72, 0x6d, 0x65, 0x72, 0x2f, 0x73, 0x72, 0x63, 0x2f, 0x66, 0x61, 0x73, 0x74
        /*007a*/ 	.byte	0x65, 0x72, 0x74, 0x72, 0x61, 0x6e, 0x73, 0x66, 0x6f, 0x72, 0x6d, 0x65, 0x72, 0x2f, 0x6b, 0x65
        /*008a*/ 	.byte	0x72, 0x6e, 0x65, 0x6c, 0x73, 0x2f, 0x73, 0x61, 0x6d, 0x70, 0x6c, 0x69, 0x6e, 0x67, 0x5f, 0x70
        /*009a*/ 	.byte	0x65, 0x6e, 0x61, 0x6c, 0x74, 0x79, 0x5f, 0x6b, 0x65, 0x72, 0x6e, 0x65, 0x6c, 0x73, 0x2e, 0x63
        /*00aa*/ 	.byte	0x75, 0x00
	.type		__unnamed_1,@object
	.size		__unnamed_1,(__unnamed_2 - __unnamed_1)
__unnamed_1:
        /*00ac*/ 	.byte	0x76, 0x6f, 0x69, 0x64, 0x20, 0x66, 0x61, 0x73, 0x74, 0x65, 0x72, 0x74, 0x72, 0x61, 0x6e, 0x73
        /*00bc*/ 	.byte	0x66, 0x6f, 0x72, 0x6d, 0x65, 0x72, 0x3a, 0x3a, 0x61, 0x70, 0x70, 0x6c, 0x79, 0x54, 0x65, 0x6d
        /*00cc*/ 	.byte	0x70, 0x65, 0x72, 0x61, 0x74, 0x75, 0x72, 0x65, 0x50, 0x65, 0x6e, 0x61, 0x6c, 0x74, 0x79, 0x28
        /*00dc*/ 	.byte	0x54, 0x20, 0x2a, 0x2c, 0x20, 0x63, 0x6f, 0x6e, 0x73, 0x74, 0x20, 0x54, 0x20, 0x2a, 0x2c, 0x20
        /*00ec*/ 	.byte	0x66, 0x6c, 0x6f, 0x61, 0x74, 0x2c, 0x20, 0x69, 0x6e, 0x74, 0x2c, 0x20, 0x69, 0x6e, 0x74, 0x2c
        /*00fc*/ 	.byte	0x20, 0x69, 0x6e, 0x74, 0x29, 0x20, 0x5b, 0x77, 0x69, 0x74, 0x68, 0x20, 0x54, 0x20, 0x3d, 0x20
        /*010c*/ 	.byte	0x5f, 0x5f, 0x68, 0x61, 0x6c, 0x66, 0x32, 0x5d, 0x00
	.type		__unnamed_2,@object
	.size		__unnamed_2,(__unnamed_3 - __unnamed_2)
__unnamed_2:
        /*0115*/ 	.byte	0x76, 0x6f, 0x69, 0x64, 0x20, 0x66, 0x61, 0x73, 0x74, 0x65, 0x72, 0x74, 0x72, 0x61, 0x6e, 0x73
        /*0125*/ 	.byte	0x66, 0x6f, 0x72, 0x6d, 0x65, 0x72, 0x3a, 0x3a, 0x62, 0x61, 0x74, 0x63, 0x68, 0x41, 0x70, 0x70
        /*0135*/ 	.byte	0x6c, 0x79, 0x54, 0x65, 0x6d, 0x70, 0x65, 0x72, 0x61, 0x74, 0x75, 0x72, 0x65, 0x50, 0x65, 0x6e
        /*0145*/ 	.byte	0x61, 0x6c, 0x74, 0x79, 0x5f, 0x68, 0x32, 0x28, 0x5f, 0x5f, 0x68, 0x61, 0x6c, 0x66, 0x32, 0x20
        /*0155*/ 	.byte	0x2a, 0x2c, 0x20, 0x63, 0x6f, 0x6e, 0x73, 0x74, 0x20, 0x5f, 0x5f, 0x68, 0x61, 0x6c, 0x66, 0x32
        /*0165*/ 	.byte	0x20, 0x2a, 0x2c, 0x20, 0x63, 0x6f, 0x6e, 0x73, 0x74, 0x20, 0x66, 0x6c, 0x6f, 0x61, 0x74, 0x20
        /*0175*/ 	.byte	0x2a, 0x2c, 0x20, 0x69, 0x6e, 0x74, 0x2c, 0x20, 0x69, 0x6e, 0x74, 0x2c, 0x20, 0x69, 0x6e, 0x74
        /*0185*/ 	.byte	0x29, 0x00
	.type		__unnamed_3,@object
	.size		__unnamed_3,(__unnamed_5 - __unnamed_3)
__unnamed_3:
        /*0187*/ 	.byte	0x76, 0x6f, 0x69, 0x64, 0x20, 0x66, 0x61, 0x73, 0x74, 0x65, 0x72, 0x74, 0x72, 0x61, 0x6e, 0x73
        /* <DEDUP_REMOVED lines=14> */
        /*0277*/ 	.byte	0x65, 0x5d, 0x00
	.type		__unnamed_5,@object
	.size		__unnamed_5,(__unnamed_4 - __unnamed_5)
__unnamed_5:
        /* <DEDUP_REMOVED lines=15> */
        /*036a*/ 	.byte	0x76, 0x65, 0x5d, 0x00
	.type		__unnamed_4,@object
	.size		__unnamed_4,(__unnamed_6 - __unnamed_4)
__unnamed_4:
        /* <DEDUP_REMOVED lines=15> */
        /*045e*/ 	.byte	0x69, 0x63, 0x61, 0x74, 0x69, 0x76, 0x65, 0x5d, 0x00
	.type		__unnamed_6,@object
	.size		__unnamed_6,(.L_5 - __unnamed_6)
__unnamed_6:
        /* <DEDUP_REMOVED lines=15> */
        /*0557*/ 	.byte	0x6c, 0x69, 0x63, 0x61, 0x74, 0x69, 0x76, 0x65, 0x5d, 0x00
.L_5:


//--------------------- .nv.shared._ZN17fastertransformer26batchApplyMinLengthPenaltyI6__halfEEvPT_PKiS5_S5_ii --------------------------
	.section	.nv.shared._ZN17fastertransformer26batchApplyMinLengthPenaltyI6__halfEEvPT_PKiS5_S5_ii,"aw",@nobits
	.sectionflags	@""
	.align	16
	.zero		1024


//--------------------- .nv.shared.reserved.0     --------------------------
	.section	.nv.shared.reserved.0,"aw",@nobits
	.weak		__nv_reservedSMEM_offset_0_alias
	.size		__nv_reservedSMEM_offset_0_alias, 0, 64
	.other		__nv_reservedSMEM_offset_0_alias,@"STO_CUDA_RESERVED_SHARED STV_DEFAULT"
__nv_reservedSMEM_offset_0_alias:
	.zero		0
	.zero		64


//--------------------- .nv.shared._ZN17fastertransformer26batchApplyMinLengthPenaltyIfEEvPT_PKiS4_S4_ii --------------------------
	.section	.nv.shared._ZN17fastertransformer26batchApplyMinLengthPenaltyIfEEvPT_PKiS4_S4_ii,"aw",@nobits
	.sectionflags	@""
	.align	16
	.zero		1024


//--------------------- .nv.shared._ZN17fastertransformer27batchApplyRepetitionPenaltyI6__halfLNS_21RepetitionPenaltyTypeE1EEEvPT_PKfPKiiiS8_ii --------------------------
	.section	.nv.shared._ZN17fastertransformer27batchApplyRepetitionPenaltyI6__halfLNS_21RepetitionPenaltyTypeE1EEEvPT_PKfPKiiiS8_ii,"aw",@nobits
	.sectionflags	@""
	.align	16
	.zero		1024


//--------------------- .nv.shared._ZN17fastertransformer27batchApplyRepetitionPenaltyI6__halfLNS_21RepetitionPenaltyTypeE0EEEvPT_PKfPKiiiS8_ii --------------------------
	.section	.nv.shared._ZN17fastertransformer27batchApplyRepetitionPenaltyI6__halfLNS_21RepetitionPenaltyTypeE0EEEvPT_PKfPKiiiS8_ii,"aw",@nobits
	.sectionflags	@""
	.align	16
	.zero		1024


//--------------------- .nv.shared._ZN17fastertransformer27batchApplyRepetitionPenaltyIfLNS_21RepetitionPenaltyTypeE1EEEvPT_PKfPKiiiS7_ii --------------------------
	.section	.nv.shared._ZN17fastertransformer27batchApplyRepetitionPenaltyIfLNS_21RepetitionPenaltyTypeE1EEEvPT_PKfPKiiiS7_ii,"aw",@nobits
	.sectionflags	@""
	.align	16
	.zero		1024


//--------------------- .nv.shared._ZN17fastertransformer27batchApplyRepetitionPenaltyIfLNS_21RepetitionPenaltyTypeE0EEEvPT_PKfPKiiiS7_ii --------------------------
	.section	.nv.shared._ZN17fastertransformer27batchApplyRepetitionPenaltyIfLNS_21RepetitionPenaltyTypeE0EEEvPT_PKfPKiiiS7_ii,"aw",@nobits
	.sectionflags	@""
	.align	16
	.zero		1024


//--------------------- .nv.shared._ZN17fastertransformer22applyRepetitionPenaltyI6__halfLNS_21RepetitionPenaltyTypeE1EEEvPT_fPKiPiiiiiS6_ii --------------------------
	.section	.nv.shared._ZN17fastertransformer22applyRepetitionPenaltyI6__halfLNS_21RepetitionPenaltyTypeE1EEEvPT_fPKiPiiiiiS6_ii,"aw",@nobits
	.sectionflags	@""
	.align	16
	.zero		1024


//--------------------- .nv.shared._ZN17fastertransformer22applyRepetitionPenaltyI6__halfLNS_21RepetitionPenaltyTypeE0EEEvPT_fPKiPiiiiiS6_ii --------------------------
	.section	.nv.shared._ZN17fastertransformer22applyRepetitionPenaltyI6__halfLNS_21RepetitionPenaltyTypeE0EEEvPT_fPKiPiiiiiS6_ii,"aw",@nobits
	.sectionflags	@""
	.align	16
	.zero		1024


//--------------------- .nv.shared._ZN17fastertransformer22applyRepetitionPenaltyIfLNS_21RepetitionPenaltyTypeE1EEEvPT_fPKiPiiiiiS5_ii --------------------------
	.section	.nv.shared._ZN17fastertransformer22applyRepetitionPenaltyIfLNS_21RepetitionPenaltyTypeE1EEEvPT_fPKiPiiiiiS5_ii,"aw",@nobits
	.sectionflags	@""
	.align	16
	.zero		1024


//--------------------- .nv.shared._ZN17fastertransformer22applyRepetitionPenaltyIfLNS_21RepetitionPenaltyTypeE0EEEvPT_fPKiPiiiiiS5_ii --------------------------
	.section	.nv.shared._ZN17fastertransformer22applyRepetitionPenaltyIfLNS_21RepetitionPenaltyTypeE0EEEvPT_fPKiPiiiiiS5_ii,"aw",@nobits
	.sectionflags	@""
	.align	16
	.zero		1024


//--------------------- .nv.shared._ZN17fastertransformer28batchApplyTemperaturePenaltyI6__halfEEvPT_PKS2_PKfiii --------------------------
	.section	.nv.shared._ZN17fastertransformer28batchApplyTemperaturePenaltyI6__halfEEvPT_PKS2_PKfiii,"aw",@nobits
	.sectionflags	@""
	.align	16
	.zero		1024


//--------------------- .nv.shared._ZN17fastertransformer28batchApplyTemperaturePenaltyIfEEvPT_PKS1_PKfiii --------------------------
	.section	.nv.shared._ZN17fastertransformer28batchApplyTemperaturePenaltyIfEEvPT_PKS1_PKfiii,"aw",@nobits
	.sectionflags	@""
	.align	16
	.zero		1024


//--------------------- .nv.shared._ZN17fastertransformer23applyTemperaturePenaltyI6__halfEEvPT_PKS2_fiii --------------------------
	.section	.nv.shared._ZN17fastertransformer23applyTemperaturePenaltyI6__halfEEvPT_PKS2_fiii,"aw",@nobits
	.sectionflags	@""
	.align	16
	.zero		1024


//--------------------- .nv.shared._ZN17fastertransformer23applyTemperaturePenaltyIfEEvPT_PKS1_fiii --------------------------
	.section	.nv.shared._ZN17fastertransformer23applyTemperaturePenaltyIfEEvPT_PKS1_fiii,"aw",@nobits
	.sectionflags	@""
	.align	16
	.zero		1024


//--------------------- .nv.shared._ZN17fastertransformer31batchApplyTemperaturePenalty_h2EP7__half2PKS0_PKfiii --------------------------
	.section	.nv.shared._ZN17fastertransformer31batchApplyTemperaturePenalty_h2EP7__half2PKS0_PKfiii,"aw",@nobits
	.sectionflags	@""
	.align	16
	.zero		1024


//--------------------- .nv.shared._ZN17fastertransformer23applyTemperaturePenaltyI7__half2EEvPT_PKS2_fiii --------------------------
	.section	.nv.shared._ZN17fastertransformer23applyTemperaturePenaltyI7__half2EEvPT_PKS2_fiii,"aw",@nobits
	.sectionflags	@""
	.align	16
	.zero		1024


//--------------------- .nv.constant0._ZN17fastertransformer26batchApplyMinLengthPenaltyI6__halfEEvPT_PKiS5_S5_ii --------------------------
	.section	.nv.constant0._ZN17fastertransformer26batchApplyMinLengthPenaltyI6__halfEEvPT_PKiS5_S5_ii,"a",@progbits
	.sectionflags	@""
	.align	4
.nv.constant0._ZN17fastertransformer26batchApplyMinLengthPenaltyI6__halfEEvPT_PKiS5_S5_ii:
	.zero		936


//--------------------- .nv.constant0._ZN17fastertransformer26batchApplyMinLengthPenaltyIfEEvPT_PKiS4_S4_ii --------------------------
	.section	.nv.constant0._ZN17fastertransformer26batchApplyMinLengthPenaltyIfEEvPT_PKiS4_S4_ii,"a",@progbits
	.sectionflags	@""
	.align	4
.nv.constant0._ZN17fastertransformer26batchApplyMinLengthPenaltyIfEEvPT_PKiS4_S4_ii:
	.zero		936


//--------------------- .nv.constant0._ZN17fastertransformer27batchApplyRepetitionPenaltyI6__halfLNS_21RepetitionPenaltyTypeE1EEEvPT_PKfPKiiiS8_ii --------------------------
	.section	.nv.constant0._ZN17fastertransformer27batchApplyRepetitionPenaltyI6__halfLNS_21RepetitionPenaltyTypeE1EEEvPT_PKfPKiiiS8_ii,"a",@progbits
	.sectionflags	@""
	.align	4
.nv.constant0._ZN17fastertransformer27batchApplyRepetitionPenaltyI6__halfLNS_21RepetitionPenaltyTypeE1EEEvPT_PKfPKiiiS8_ii:
	.zero		944


//--------------------- .nv.constant0._ZN17fastertransformer27batchApplyRepetitionPenaltyI6__halfLNS_21RepetitionPenaltyTypeE0EEEvPT_PKfPKiiiS8_ii --------------------------
	.section	.nv.constant0._ZN17fastertransformer27batchApplyRepetitionPenaltyI6__halfLNS_21RepetitionPenaltyTypeE0EEEvPT_PKfPKiiiS8_ii,"a",@progbits
	.sectionflags	@""
	.align	4
.nv.constant0._ZN17fastertransformer27batchApplyRepetitionPenaltyI6__halfLNS_21RepetitionPenaltyTypeE0EEEvPT_PKfPKiiiS8_ii:
	.zero		944


//--------------------- .nv.constant0._ZN17fastertransformer27batchApplyRepetitionPenaltyIfLNS_21RepetitionPenaltyTypeE1EEEvPT_PKfPKiiiS7_ii --------------------------
	.section	.nv.constant0._ZN17fastertransformer27batchApplyRepetitionPenaltyIfLNS_21RepetitionPenaltyTypeE1EEEvPT_PKfPKiiiS7_ii,"a",@progbits
	.sectionflags	@""
	.align	4
.nv.constant0._ZN17fastertransformer27batchApplyRepetitionPenaltyIfLNS_21RepetitionPenaltyTypeE1EEEvPT_PKfPKiiiS7_ii:
	.zero		944


//--------------------- .nv.constant0._ZN17fastertransformer27batchApplyRepetitionPenaltyIfLNS_21RepetitionPenaltyTypeE0EEEvPT_PKfPKiiiS7_ii --------------------------
	.section	.nv.constant0._ZN17fastertransformer27batchApplyRepetitionPenaltyIfLNS_21RepetitionPenaltyTypeE0EEEvPT_PKfPKiiiS7_ii,"a",@progbits
	.sectionflags	@""
	.align	4
.nv.constant0._ZN17fastertransformer27batchApplyRepetitionPenaltyIfLNS_21RepetitionPenaltyTypeE0EEEvPT_PKfPKiiiS7_ii:
	.zero		944


//--------------------- .nv.constant0._ZN17fastertransformer22applyRepetitionPenaltyI6__halfLNS_21RepetitionPenaltyTypeE1EEEvPT_fPKiPiiiiiS6_ii --------------------------
	.section	.nv.constant0._ZN17fastertransformer22applyRepetitionPenaltyI6__halfLNS_21RepetitionPenaltyTypeE1EEEvPT_fPKiPiiiiiS6_ii,"a",@progbits
	.sectionflags	@""
	.align	4
.nv.constant0._ZN17fastertransformer22applyRepetitionPenaltyI6__halfLNS_21RepetitionPenaltyTypeE1EEEvPT_fPKiPiiiiiS6_ii:
	.zero		960


//--------------------- .nv.constant0._ZN17fastertransformer22applyRepetitionPenaltyI6__halfLNS_21RepetitionPenaltyTypeE0EEEvPT_fPKiPiiiiiS6_ii --------------------------
	.section	.nv.constant0._ZN17fastertransformer22applyRepetitionPenaltyI6__halfLNS_21RepetitionPenaltyTypeE0EEEvPT_fPKiPiiiiiS6_ii,"a",@progbits
	.sectionflags	@""
	.align	4
.nv.constant0._ZN17fastertransformer22applyRepetitionPenaltyI6__halfLNS_21RepetitionPenaltyTypeE0EEEvPT_fPKiPiiiiiS6_ii:
	.zero		960


//--------------------- .nv.constant0._ZN17fastertransformer22applyRepetitionPenaltyIfLNS_21RepetitionPenaltyTypeE1EEEvPT_fPKiPiiiiiS5_ii --------------------------
	.section	.nv.constant0._ZN17fastertransformer22applyRepetitionPenaltyIfLNS_21RepetitionPenaltyTypeE1EEEvPT_fPKiPiiiiiS5_ii,"a",@progbits
	.sectionflags	@""
	.align	4
.nv.constant0._ZN17fastertransformer22applyRepetitionPenaltyIfLNS_21RepetitionPenaltyTypeE1EEEvPT_fPKiPiiiiiS5_ii:
	.zero		960


//--------------------- .nv.constant0._ZN17fastertransformer22applyRepetitionPenaltyIfLNS_21RepetitionPenaltyTypeE0EEEvPT_fPKiPiiiiiS5_ii --------------------------
	.section	.nv.constant0._ZN17fastertransformer22applyRepetitionPenaltyIfLNS_21RepetitionPenaltyTypeE0EEEvPT_fPKiPiiiiiS5_ii,"a",@progbits
	.sectionflags	@""
	.align	4
.nv.constant0._ZN17fastertransformer22applyRepetitionPenaltyIfLNS_21RepetitionPenaltyTypeE0EEEvPT_fPKiPiiiiiS5_ii:
	.zero		960


//--------------------- .nv.constant0._ZN17fastertransformer28batchApplyTemperaturePenaltyI6__halfEEvPT_PKS2_PKfiii --------------------------
	.section	.nv.constant0._ZN17fastertransformer28batchApplyTemperaturePenaltyI6__halfEEvPT_PKS2_PKfiii,"a",@progbits
	.sectionflags	@""
	.align	4
.nv.constant0._ZN17fastertransformer28batchApplyTemperaturePenaltyI6__halfEEvPT_PKS2_PKfiii:
	.zero		932


//--------------------- .nv.constant0._ZN17fastertransformer28batchApplyTemperaturePenaltyIfEEvPT_PKS1_PKfiii --------------------------
	.section	.nv.constant0._ZN17fastertransformer28batchApplyTemperaturePenaltyIfEEvPT_PKS1_PKfiii,"a",@progbits
	.sectionflags	@""
	.align	4
.nv.constant0._ZN17fastertransformer28batchApplyTemperaturePenaltyIfEEvPT_PKS1_PKfiii:
	.zero		932


//--------------------- .nv.constant0._ZN17fastertransformer23applyTemperaturePenaltyI6__halfEEvPT_PKS2_fiii --------------------------
	.section	.nv.constant0._ZN17fastertransformer23applyTemperaturePenaltyI6__halfEEvPT_PKS2_fiii,"a",@progbits
	.sectionflags	@""
	.align	4
.nv.constant0._ZN17fastertransformer23applyTemperaturePenaltyI6__halfEEvPT_PKS2_fiii:
	.zero		928


//--------------------- .nv.constant0._ZN17fastertransformer23applyTemperaturePenaltyIfEEvPT_PKS1_fiii --------------------------
	.section	.nv.constant0._ZN17fastertransformer23applyTemperaturePenaltyIfEEvPT_PKS1_fiii,"a",@progbits
	.sectionflags	@""
	.align	4
.nv.constant0._ZN17fastertransformer23applyTemperaturePenaltyIfEEvPT_PKS1_fiii:
	.zero		928


//--------------------- .nv.constant0._ZN17fastertransformer31batchApplyTemperaturePenalty_h2EP7__half2PKS0_PKfiii --------------------------
	.section	.nv.constant0._ZN17fastertransformer31batchApplyTemperaturePenalty_h2EP7__half2PKS0_PKfiii,"a",@progbits
	.sectionflags	@""
	.align	4
.nv.constant0._ZN17fastertransformer31batchApplyTemperaturePenalty_h2EP7__half2PKS0_PKfiii:
	.zero		932


//--------------------- .nv.constant0._ZN17fastertransformer23applyTemperaturePenaltyI7__half2EEvPT_PKS2_fiii --------------------------
	.section	.nv.constant0._ZN17fastertransformer23applyTemperaturePenaltyI7__half2EEvPT_PKS2_fiii,"a",@progbits
	.sectionflags	@""
	.align	4
.nv.constant0._ZN17fastertransformer23applyTemperaturePenaltyI7__half2EEvPT_PKS2_fiii:
	.zero		928


//--------------------- SYMBOLS --------------------------

	.type		.nv.reservedSmem.offset0,@object
	.size		.nv.reservedSmem.offset0,0x4
	.type		.nv.reservedSmem.cap,@object
	.size		.nv.reservedSmem.cap,0x4
	.type		__assertfail,@function
